//
// Generated by NVIDIA NVVM Compiler
//
// Compiler Build ID: CL-36424714
// Cuda compilation tools, release 13.0, V13.0.88
// Based on NVVM 20.0.0
//

.version 9.0
.target sm_100
.address_size 64

	// .globl	_Z19globalMem2SharedMemPfii
.extern .shared .align 16 .b8 s[];

.visible .entry _Z19globalMem2SharedMemPfii(
	.param .u64 .ptr .align 1 _Z19globalMem2SharedMemPfii_param_0,
	.param .u32 _Z19globalMem2SharedMemPfii_param_1,
	.param .u32 _Z19globalMem2SharedMemPfii_param_2
)
{
	.reg .pred 	%p<39>;
	.reg .b32 	%r<85>;
	.reg .b32 	%f<30>;
	.reg .b64 	%rd<11>;

	ld.param.u64 	%rd6, [_Z19globalMem2SharedMemPfii_param_0];
	ld.param.u32 	%r30, [_Z19globalMem2SharedMemPfii_param_1];
	ld.param.u32 	%r31, [_Z19globalMem2SharedMemPfii_param_2];
	cvta.to.global.u64 	%rd1, %rd6;
	mov.u32 	%r32, %ctaid.x;
	mov.u32 	%r33, %ntid.x;
	mov.u32 	%r34, %tid.x;
	mad.lo.s32 	%r35, %r32, %r33, %r34;
	mul.lo.s32 	%r1, %r31, %r35;
	shr.s32 	%r36, %r31, 31;
	shr.u32 	%r37, %r36, 30;
	add.s32 	%r38, %r31, %r37;
	shr.s32 	%r2, %r38, 2;
	setp.lt.s32 	%p1, %r31, 4;
	@%p1 bra 	$L__BB0_71;
	shr.s32 	%r40, %r30, 31;
	shr.u32 	%r41, %r40, 30;
	add.s32 	%r42, %r30, %r41;
	shr.s32 	%r3, %r42, 2;
	add.s32 	%r43, %r2, -1;
	and.b32  	%r4, %r2, 15;
	setp.lt.u32 	%p2, %r43, 15;
	mov.b32 	%r80, 0;
	@%p2 bra 	$L__BB0_36;
	and.b32  	%r80, %r2, 536870896;
	mov.b32 	%r78, 0;
$L__BB0_3:
	.pragma "nounroll";
	add.s32 	%r7, %r78, %r1;
	setp.ge.s32 	%p3, %r7, %r3;
	mul.wide.s32 	%rd7, %r7, 4;
	add.s64 	%rd2, %rd1, %rd7;
	shl.b32 	%r45, %r7, 2;
	mov.u32 	%r46, s;
	add.s32 	%r8, %r46, %r45;
	@%p3 bra 	$L__BB0_5;
	ld.global.f32 	%f1, [%rd2];
	st.shared.f32 	[%r8], %f1;
$L__BB0_5:
	add.s32 	%r47, %r7, 1;
	setp.ge.s32 	%p4, %r47, %r3;
	@%p4 bra 	$L__BB0_7;
	ld.global.f32 	%f2, [%rd2+4];
	st.shared.f32 	[%r8+4], %f2;
$L__BB0_7:
	add.s32 	%r48, %r7, 2;
	setp.ge.s32 	%p5, %r48, %r3;
	@%p5 bra 	$L__BB0_9;
	ld.global.f32 	%f3, [%rd2+8];
	st.shared.f32 	[%r8+8], %f3;
$L__BB0_9:
	add.s32 	%r49, %r7, 3;
	setp.ge.s32 	%p6, %r49, %r3;
	@%p6 bra 	$L__BB0_11;
	ld.global.f32 	%f4, [%rd2+12];
	st.shared.f32 	[%r8+12], %f4;
$L__BB0_11:
	add.s32 	%r50, %r7, 4;
	setp.ge.s32 	%p7, %r50, %r3;
	@%p7 bra 	$L__BB0_13;
	ld.global.f32 	%f5, [%rd2+16];
	st.shared.f32 	[%r8+16], %f5;
$L__BB0_13:
	add.s32 	%r51, %r7, 5;
	setp.ge.s32 	%p8, %r51, %r3;
	@%p8 bra 	$L__BB0_15;
	ld.global.f32 	%f6, [%rd2+20];
	st.shared.f32 	[%r8+20], %f6;
$L__BB0_15:
	add.s32 	%r52, %r7, 6;
	setp.ge.s32 	%p9, %r52, %r3;
	@%p9 bra 	$L__BB0_17;
	ld.global.f32 	%f7, [%rd2+24];
	st.shared.f32 	[%r8+24], %f7;
$L__BB0_17:
	add.s32 	%r53, %r7, 7;
	setp.ge.s32 	%p10, %r53, %r3;
	@%p10 bra 	$L__BB0_19;
	ld.global.f32 	%f8, [%rd2+28];
	st.shared.f32 	[%r8+28], %f8;
$L__BB0_19:
	add.s32 	%r54, %r7, 8;
	setp.ge.s32 	%p11, %r54, %r3;
	@%p11 bra 	$L__BB0_21;
	ld.global.f32 	%f9, [%rd2+32];
	st.shared.f32 	[%r8+32], %f9;
$L__BB0_21:
	add.s32 	%r55, %r7, 9;
	setp.ge.s32 	%p12, %r55, %r3;
	@%p12 bra 	$L__BB0_23;
	ld.global.f32 	%f10, [%rd2+36];
	st.shared.f32 	[%r8+36], %f10;
$L__BB0_23:
	add.s32 	%r56, %r7, 10;
	setp.ge.s32 	%p13, %r56, %r3;
	@%p13 bra 	$L__BB0_25;
	ld.global.f32 	%f11, [%rd2+40];
	st.shared.f32 	[%r8+40], %f11;
$L__BB0_25:
	add.s32 	%r57, %r7, 11;
	setp.ge.s32 	%p14, %r57, %r3;
	@%p14 bra 	$L__BB0_27;
	ld.global.f32 	%f12, [%rd2+44];
	st.shared.f32 	[%r8+44], %f12;
$L__BB0_27:
	add.s32 	%r58, %r7, 12;
	setp.ge.s32 	%p15, %r58, %r3;
	@%p15 bra 	$L__BB0_29;
	ld.global.f32 	%f13, [%rd2+48];
	st.shared.f32 	[%r8+48], %f13;
$L__BB0_29:
	add.s32 	%r59, %r7, 13;
	setp.ge.s32 	%p16, %r59, %r3;
	@%p16 bra 	$L__BB0_31;
	ld.global.f32 	%f14, [%rd2+52];
	st.shared.f32 	[%r8+52], %f14;
$L__BB0_31:
	add.s32 	%r60, %r7, 14;
	setp.ge.s32 	%p17, %r60, %r3;
	@%p17 bra 	$L__BB0_33;
	ld.global.f32 	%f15, [%rd2+56];
	st.shared.f32 	[%r8+56], %f15;
$L__BB0_33:
	add.s32 	%r61, %r7, 15;
	setp.ge.s32 	%p18, %r61, %r3;
	@%p18 bra 	$L__BB0_35;
	ld.global.f32 	%f16, [%rd2+60];
	st.shared.f32 	[%r8+60], %f16;
$L__BB0_35:
	add.s32 	%r78, %r78, 16;
	setp.ne.s32 	%p19, %r78, %r80;
	@%p19 bra 	$L__BB0_3;
$L__BB0_36:
	setp.eq.s32 	%p20, %r4, 0;
	@%p20 bra 	$L__BB0_71;
	and.b32  	%r11, %r2, 7;
	setp.lt.u32 	%p21, %r4, 8;
	@%p21 bra 	$L__BB0_55;
	add.s32 	%r12, %r80, %r1;
	setp.ge.s32 	%p22, %r12, %r3;
	mul.wide.s32 	%rd8, %r12, 4;
	add.s64 	%rd3, %rd1, %rd8;
	shl.b32 	%r62, %r12, 2;
	mov.u32 	%r63, s;
	add.s32 	%r13, %r63, %r62;
	@%p22 bra 	$L__BB0_40;
	ld.global.f32 	%f17, [%rd3];
	st.shared.f32 	[%r13], %f17;
$L__BB0_40:
	add.s32 	%r64, %r12, 1;
	setp.ge.s32 	%p23, %r64, %r3;
	@%p23 bra 	$L__BB0_42;
	ld.global.f32 	%f18, [%rd3+4];
	st.shared.f32 	[%r13+4], %f18;
$L__BB0_42:
	add.s32 	%r65, %r12, 2;
	setp.ge.s32 	%p24, %r65, %r3;
	@%p24 bra 	$L__BB0_44;
	ld.global.f32 	%f19, [%rd3+8];
	st.shared.f32 	[%r13+8], %f19;
$L__BB0_44:
	add.s32 	%r66, %r12, 3;
	setp.ge.s32 	%p25, %r66, %r3;
	@%p25 bra 	$L__BB0_46;
	ld.global.f32 	%f20, [%rd3+12];
	st.shared.f32 	[%r13+12], %f20;
$L__BB0_46:
	add.s32 	%r67, %r12, 4;
	setp.ge.s32 	%p26, %r67, %r3;
	@%p26 bra 	$L__BB0_48;
	ld.global.f32 	%f21, [%rd3+16];
	st.shared.f32 	[%r13+16], %f21;
$L__BB0_48:
	add.s32 	%r68, %r12, 5;
	setp.ge.s32 	%p27, %r68, %r3;
	@%p27 bra 	$L__BB0_50;
	ld.global.f32 	%f22, [%rd3+20];
	st.shared.f32 	[%r13+20], %f22;
$L__BB0_50:
	add.s32 	%r69, %r12, 6;
	setp.ge.s32 	%p28, %r69, %r3;
	@%p28 bra 	$L__BB0_52;
	ld.global.f32 	%f23, [%rd3+24];
	st.shared.f32 	[%r13+24], %f23;
$L__BB0_52:
	add.s32 	%r70, %r12, 7;
	setp.ge.s32 	%p29, %r70, %r3;
	@%p29 bra 	$L__BB0_54;
	ld.global.f32 	%f24, [%rd3+28];
	st.shared.f32 	[%r13+28], %f24;
$L__BB0_54:
	add.s32 	%r80, %r80, 8;
$L__BB0_55:
	setp.eq.s32 	%p30, %r11, 0;
	@%p30 bra 	$L__BB0_71;
	and.b32  	%r16, %r2, 3;
	setp.lt.u32 	%p31, %r11, 4;
	@%p31 bra 	$L__BB0_66;
	add.s32 	%r17, %r80, %r1;
	setp.ge.s32 	%p32, %r17, %r3;
	mul.wide.s32 	%rd9, %r17, 4;
	add.s64 	%rd4, %rd1, %rd9;
	shl.b32 	%r71, %r17, 2;
	mov.u32 	%r72, s;
	add.s32 	%r18, %r72, %r71;
	@%p32 bra 	$L__BB0_59;
	ld.global.f32 	%f25, [%rd4];
	st.shared.f32 	[%r18], %f25;
$L__BB0_59:
	add.s32 	%r73, %r17, 1;
	setp.ge.s32 	%p33, %r73, %r3;
	@%p33 bra 	$L__BB0_61;
	ld.global.f32 	%f26, [%rd4+4];
	st.shared.f32 	[%r18+4], %f26;
$L__BB0_61:
	add.s32 	%r74, %r17, 2;
	setp.ge.s32 	%p34, %r74, %r3;
	@%p34 bra 	$L__BB0_63;
	ld.global.f32 	%f27, [%rd4+8];
	st.shared.f32 	[%r18+8], %f27;
$L__BB0_63:
	add.s32 	%r75, %r17, 3;
	setp.ge.s32 	%p35, %r75, %r3;
	@%p35 bra 	$L__BB0_65;
	ld.global.f32 	%f28, [%rd4+12];
	st.shared.f32 	[%r18+12], %f28;
$L__BB0_65:
	add.s32 	%r80, %r80, 4;
$L__BB0_66:
	setp.eq.s32 	%p36, %r16, 0;
	@%p36 bra 	$L__BB0_71;
	add.s32 	%r83, %r80, %r1;
	shl.b32 	%r76, %r83, 2;
	mov.u32 	%r77, s;
	add.s32 	%r84, %r77, %r76;
	neg.s32 	%r82, %r16;
$L__BB0_68:
	.pragma "nounroll";
	mul.wide.s32 	%rd10, %r83, 4;
	add.s64 	%rd5, %rd1, %rd10;
	setp.ge.s32 	%p37, %r83, %r3;
	@%p37 bra 	$L__BB0_70;
	ld.global.f32 	%f29, [%rd5];
	st.shared.f32 	[%r84], %f29;
$L__BB0_70:
	add.s32 	%r84, %r84, 4;
	add.s32 	%r83, %r83, 1;
	add.s32 	%r82, %r82, 1;
	setp.ne.s32 	%p38, %r82, 0;
	@%p38 bra 	$L__BB0_68;
$L__BB0_71:
	bar.sync 	0;
	ret;

}
	// .globl	_Z19SharedMem2globalMemPfii
.visible .entry _Z19SharedMem2globalMemPfii(
	.param .u64 .ptr .align 1 _Z19SharedMem2globalMemPfii_param_0,
	.param .u32 _Z19SharedMem2globalMemPfii_param_1,
	.param .u32 _Z19SharedMem2globalMemPfii_param_2
)
{
	.reg .pred 	%p<25>;
	.reg .b32 	%r<61>;
	.reg .b32 	%f<16>;
	.reg .b64 	%rd<11>;

	ld.param.u64 	%rd5, [_Z19SharedMem2globalMemPfii_param_0];
	ld.param.u32 	%r21, [_Z19SharedMem2globalMemPfii_param_1];
	ld.param.u32 	%r22, [_Z19SharedMem2globalMemPfii_param_2];
	cvta.to.global.u64 	%rd1, %rd5;
	mov.u32 	%r23, %ctaid.x;
	mov.u32 	%r24, %ntid.x;
	mov.u32 	%r25, %tid.x;
	mad.lo.s32 	%r26, %r23, %r24, %r25;
	mul.lo.s32 	%r1, %r22, %r26;
	shr.s32 	%r27, %r22, 31;
	shr.u32 	%r28, %r27, 30;
	add.s32 	%r29, %r22, %r28;
	shr.s32 	%r2, %r29, 2;
	setp.lt.s32 	%p1, %r22, 4;
	@%p1 bra 	$L__BB1_41;
	shr.s32 	%r31, %r21, 31;
	shr.u32 	%r32, %r31, 30;
	add.s32 	%r33, %r21, %r32;
	shr.s32 	%r3, %r33, 2;
	add.s32 	%r34, %r2, -1;
	and.b32  	%r4, %r2, 7;
	setp.lt.u32 	%p2, %r34, 7;
	mov.b32 	%r59, 0;
	@%p2 bra 	$L__BB1_20;
	and.b32  	%r59, %r2, 536870904;
	mov.b32 	%r57, 0;
$L__BB1_3:
	.pragma "nounroll";
	add.s32 	%r7, %r57, %r1;
	setp.ge.s32 	%p3, %r7, %r3;
	shl.b32 	%r36, %r7, 2;
	mov.u32 	%r37, s;
	add.s32 	%r8, %r37, %r36;
	mul.wide.s32 	%rd6, %r7, 4;
	add.s64 	%rd2, %rd1, %rd6;
	@%p3 bra 	$L__BB1_5;
	ld.shared.f32 	%f1, [%r8];
	st.global.f32 	[%rd2], %f1;
$L__BB1_5:
	add.s32 	%r38, %r7, 1;
	setp.ge.s32 	%p4, %r38, %r3;
	@%p4 bra 	$L__BB1_7;
	ld.shared.f32 	%f2, [%r8+4];
	st.global.f32 	[%rd2+4], %f2;
$L__BB1_7:
	add.s32 	%r39, %r7, 2;
	setp.ge.s32 	%p5, %r39, %r3;
	@%p5 bra 	$L__BB1_9;
	ld.shared.f32 	%f3, [%r8+8];
	st.global.f32 	[%rd2+8], %f3;
$L__BB1_9:
	add.s32 	%r40, %r7, 3;
	setp.ge.s32 	%p6, %r40, %r3;
	@%p6 bra 	$L__BB1_11;
	ld.shared.f32 	%f4, [%r8+12];
	st.global.f32 	[%rd2+12], %f4;
$L__BB1_11:
	add.s32 	%r41, %r7, 4;
	setp.ge.s32 	%p7, %r41, %r3;
	@%p7 bra 	$L__BB1_13;
	ld.shared.f32 	%f5, [%r8+16];
	st.global.f32 	[%rd2+16], %f5;
$L__BB1_13:
	add.s32 	%r42, %r7, 5;
	setp.ge.s32 	%p8, %r42, %r3;
	@%p8 bra 	$L__BB1_15;
	ld.shared.f32 	%f6, [%r8+20];
	st.global.f32 	[%rd2+20], %f6;
$L__BB1_15:
	add.s32 	%r43, %r7, 6;
	setp.ge.s32 	%p9, %r43, %r3;
	@%p9 bra 	$L__BB1_17;
	ld.shared.f32 	%f7, [%r8+24];
	st.global.f32 	[%rd2+24], %f7;
$L__BB1_17:
	add.s32 	%r44, %r7, 7;
	setp.ge.s32 	%p10, %r44, %r3;
	@%p10 bra 	$L__BB1_19;
	ld.shared.f32 	%f8, [%r8+28];
	st.global.f32 	[%rd2+28], %f8;
$L__BB1_19:
	add.s32 	%r57, %r57, 8;
	setp.ne.s32 	%p11, %r57, %r59;
	@%p11 bra 	$L__BB1_3;
$L__BB1_20:
	setp.eq.s32 	%p12, %r4, 0;
	@%p12 bra 	$L__BB1_41;
	and.b32  	%r11, %r2, 3;
	setp.lt.u32 	%p13, %r4, 4;
	@%p13 bra 	$L__BB1_31;
	add.s32 	%r12, %r59, %r1;
	setp.ge.s32 	%p14, %r12, %r3;
	shl.b32 	%r45, %r12, 2;
	mov.u32 	%r46, s;
	add.s32 	%r13, %r46, %r45;
	mul.wide.s32 	%rd7, %r12, 4;
	add.s64 	%rd3, %rd1, %rd7;
	@%p14 bra 	$L__BB1_24;
	ld.shared.f32 	%f9, [%r13];
	st.global.f32 	[%rd3], %f9;
$L__BB1_24:
	add.s32 	%r47, %r12, 1;
	setp.ge.s32 	%p15, %r47, %r3;
	@%p15 bra 	$L__BB1_26;
	ld.shared.f32 	%f10, [%r13+4];
	st.global.f32 	[%rd3+4], %f10;
$L__BB1_26:
	add.s32 	%r48, %r12, 2;
	setp.ge.s32 	%p16, %r48, %r3;
	@%p16 bra 	$L__BB1_28;
	ld.shared.f32 	%f11, [%r13+8];
	st.global.f32 	[%rd3+8], %f11;
$L__BB1_28:
	add.s32 	%r49, %r12, 3;
	setp.ge.s32 	%p17, %r49, %r3;
	@%p17 bra 	$L__BB1_30;
	ld.shared.f32 	%f12, [%r13+12];
	st.global.f32 	[%rd3+12], %f12;
$L__BB1_30:
	add.s32 	%r59, %r59, 4;
$L__BB1_31:
	setp.eq.s32 	%p18, %r11, 0;
	@%p18 bra 	$L__BB1_41;
	setp.eq.s32 	%p19, %r11, 1;
	@%p19 bra 	$L__BB1_38;
	add.s32 	%r16, %r59, %r1;
	setp.ge.s32 	%p20, %r16, %r3;
	shl.b32 	%r50, %r16, 2;
	mov.u32 	%r51, s;
	add.s32 	%r17, %r51, %r50;
	mul.wide.s32 	%rd8, %r16, 4;
	add.s64 	%rd4, %rd1, %rd8;
	@%p20 bra 	$L__BB1_35;
	ld.shared.f32 	%f13, [%r17];
	st.global.f32 	[%rd4], %f13;
$L__BB1_35:
	add.s32 	%r52, %r16, 1;
	setp.ge.s32 	%p21, %r52, %r3;
	@%p21 bra 	$L__BB1_37;
	ld.shared.f32 	%f14, [%r17+4];
	st.global.f32 	[%rd4+4], %f14;
$L__BB1_37:
	add.s32 	%r59, %r59, 2;
$L__BB1_38:
	and.b32  	%r53, %r2, 1;
	setp.eq.b32 	%p22, %r53, 1;
	not.pred 	%p23, %p22;
	@%p23 bra 	$L__BB1_41;
	add.s32 	%r20, %r59, %r1;
	setp.ge.s32 	%p24, %r20, %r3;
	@%p24 bra 	$L__BB1_41;
	shl.b32 	%r54, %r20, 2;
	mov.u32 	%r55, s;
	add.s32 	%r56, %r55, %r54;
	ld.shared.f32 	%f15, [%r56];
	mul.wide.s32 	%rd9, %r20, 4;
	add.s64 	%rd10, %rd1, %rd9;
	st.global.f32 	[%rd10], %f15;
$L__BB1_41:
	bar.sync 	0;
	ret;

}
	// .globl	_Z19SharedMem2Registersv
.visible .entry _Z19SharedMem2Registersv()
{


	ret;

}
	// .globl	_Z19Registers2SharedMemv
.visible .entry _Z19Registers2SharedMemv()
{


	ret;

}
	// .globl	_Z17bankConflictsReadv
.visible .entry _Z17bankConflictsReadv()
{


	ret;

}


// ===== COMPILED SASS (sm_100) =====

	.target	sm_100

	.elftype	@"ET_EXEC"


//--------------------- .note.nv.tkinfo           --------------------------
	.section	.note.nv.tkinfo,"",@"SHT_NOTE"
	.sectionflags	@"SHF_NOTE_NV_TKINFO"
	.tkinfo
        /*0018*/ 	.word	0x00000002
        /*0030*/ 	.string	""
        /*0030*/ 	.string	"ptxas"
        /*0030*/ 	.string	"Cuda compilation tools, release 13.0, V13.0.88"
        /*0030*/ 	.string	"Build cuda_13.0.r13.0/compiler.36424714_0"
        /*0030*/ 	.string	"-arch sm_100 -m 64 "



//--------------------- .note.nv.cuinfo           --------------------------
	.section	.note.nv.cuinfo,"",@"SHT_NOTE"
	.sectionflags	@"SHF_NOTE_NV_CUINFO"
        /*0018*/ 	.short	0x0002
        /*001a*/ 	.short	0x0064
        /*001c*/ 	.short	0x0082
	.zero		2


//--------------------- .nv.info                  --------------------------
	.section	.nv.info,"",@"SHT_CUDA_INFO"
	.align	4


	//----- nvinfo : EIATTR_REGCOUNT
	.align		4
        /*0000*/ 	.byte	0x04, 0x2f
        /*0002*/ 	.short	(.L_1 - .L_0)
	.align		4
.L_0:
        /*0004*/ 	.word	index@(_Z19globalMem2SharedMemPfii)
        /*0008*/ 	.word	0x0000001a


	//----- nvinfo : EIATTR_FRAME_SIZE
	.align		4
.L_1:
        /*000c*/ 	.byte	0x04, 0x11
        /*000e*/ 	.short	(.L_3 - .L_2)
	.align		4
.L_2:
        /*0010*/ 	.word	index@(_Z19globalMem2SharedMemPfii)
        /*0014*/ 	.word	0x00000000


	//----- nvinfo : EIATTR_REGCOUNT
	.align		4
.L_3:
        /*0018*/ 	.byte	0x04, 0x2f
        /*001a*/ 	.short	(.L_5 - .L_4)
	.align		4
.L_4:
        /*001c*/ 	.word	index@(_Z19SharedMem2globalMemPfii)
        /*0020*/ 	.word	0x0000001a


	//----- nvinfo : EIATTR_FRAME_SIZE
	.align		4
.L_5:
        /*0024*/ 	.byte	0x04, 0x11
        /*0026*/ 	.short	(.L_7 - .L_6)
	.align		4
.L_6:
        /*0028*/ 	.word	index@(_Z19SharedMem2globalMemPfii)
        /*002c*/ 	.word	0x00000000


	//----- nvinfo : EIATTR_REGCOUNT
	.align		4
.L_7:
        /*0030*/ 	.byte	0x04, 0x2f
        /*0032*/ 	.short	(.L_9 - .L_8)
	.align		4
.L_8:
        /*0034*/ 	.word	index@(_Z19SharedMem2Registersv)
        /*0038*/ 	.word	0x00000004


	//----- nvinfo : EIATTR_FRAME_SIZE
	.align		4
.L_9:
        /*003c*/ 	.byte	0x04, 0x11
        /*003e*/ 	.short	(.L_11 - .L_10)
	.align		4
.L_10:
        /*0040*/ 	.word	index@(_Z19SharedMem2Registersv)
        /*0044*/ 	.word	0x00000000


	//----- nvinfo : EIATTR_REGCOUNT
	.align		4
.L_11:
        /*0048*/ 	.byte	0x04, 0x2f
        /*004a*/ 	.short	(.L_13 - .L_12)
	.align		4
.L_12:
        /*004c*/ 	.word	index@(_Z19Registers2SharedMemv)
        /*0050*/ 	.word	0x00000004


	//----- nvinfo : EIATTR_FRAME_SIZE
	.align		4
.L_13:
        /*0054*/ 	.byte	0x04, 0x11
        /*0056*/ 	.short	(.L_15 - .L_14)
	.align		4
.L_14:
        /*0058*/ 	.word	index@(_Z19Registers2SharedMemv)
        /*005c*/ 	.word	0x00000000


	//----- nvinfo : EIATTR_REGCOUNT
	.align		4
.L_15:
        /*0060*/ 	.byte	0x04, 0x2f
        /*0062*/ 	.short	(.L_17 - .L_16)
	.align		4
.L_16:
        /*0064*/ 	.word	index@(_Z17bankConflictsReadv)
        /*0068*/ 	.word	0x00000004


	//----- nvinfo : EIATTR_FRAME_SIZE
	.align		4
.L_17:
        /*006c*/ 	.byte	0x04, 0x11
        /*006e*/ 	.short	(.L_19 - .L_18)
	.align		4
.L_18:
        /*0070*/ 	.word	index@(_Z17bankConflictsReadv)
        /*0074*/ 	.word	0x00000000


	//----- nvinfo : EIATTR_MIN_STACK_SIZE
	.align		4
.L_19:
        /*0078*/ 	.byte	0x04, 0x12
        /*007a*/ 	.short	(.L_21 - .L_20)
	.align		4
.L_20:
        /*007c*/ 	.word	index@(_Z17bankConflictsReadv)
        /*0080*/ 	.word	0x00000000


	//----- nvinfo : EIATTR_MIN_STACK_SIZE
	.align		4
.L_21:
        /*0084*/ 	.byte	0x04, 0x12
        /*0086*/ 	.short	(.L_23 - .L_22)
	.align		4
.L_22:
        /*0088*/ 	.word	index@(_Z19Registers2SharedMemv)
        /*008c*/ 	.word	0x00000000


	//----- nvinfo : EIATTR_MIN_STACK_SIZE
	.align		4
.L_23:
        /*0090*/ 	.byte	0x04, 0x12
        /*0092*/ 	.short	(.L_25 - .L_24)
	.align		4
.L_24:
        /*0094*/ 	.word	index@(_Z19SharedMem2Registersv)
        /*0098*/ 	.word	0x00000000


	//----- nvinfo : EIATTR_MIN_STACK_SIZE
	.align		4
.L_25:
        /*009c*/ 	.byte	0x04, 0x12
        /*009e*/ 	.short	(.L_27 - .L_26)
	.align		4
.L_26:
        /*00a0*/ 	.word	index@(_Z19SharedMem2globalMemPfii)
        /*00a4*/ 	.word	0x00000000


	//----- nvinfo : EIATTR_MIN_STACK_SIZE
	.align		4
.L_27:
        /*00a8*/ 	.byte	0x04, 0x12
        /*00aa*/ 	.short	(.L_29 - .L_28)
	.align		4
.L_28:
        /*00ac*/ 	.word	index@(_Z19globalMem2SharedMemPfii)
        /*00b0*/ 	.word	0x00000000
.L_29:


//--------------------- .nv.compat                --------------------------
	.section	.nv.compat,"",@"SHT_CUDA_COMPAT_INFO"
	.align	4
        /*0000*/ 	.byte	0x02, 0x09, 0x00, 0x00, 0x02, 0x02, 0x01, 0x00, 0x02, 0x05, 0x05, 0x00, 0x03, 0x07, 0x01, 0x01
        /*0010*/ 	.byte	0x02, 0x03, 0x00, 0x00, 0x02, 0x06, 0x01, 0x00, 0x04, 0x0b, 0x08, 0x00, 0x09, 0x00, 0x00, 0x00
        /*0020*/ 	.byte	0x00, 0x00, 0x00, 0x00


//--------------------- .nv.info._Z17bankConflictsReadv --------------------------
	.section	.nv.info._Z17bankConflictsReadv,"",@"SHT_CUDA_INFO"
	.sectionflags	@""
	.align	4


	//----- nvinfo : EIATTR_CUDA_API_VERSION
	.align		4
        /*0000*/ 	.byte	0x04, 0x37
        /*0002*/ 	.short	(.L_31 - .L_30)
.L_30:
        /*0004*/ 	.word	0x00000082


	//----- nvinfo : EIATTR_SPARSE_MMA_MASK
	.align		4
.L_31:
        /*0008*/ 	.byte	0x03, 0x50
        /*000a*/ 	.short	0x0000


	//----- nvinfo : EIATTR_MAXREG_COUNT
	.align		4
        /*000c*/ 	.byte	0x03, 0x1b
        /*000e*/ 	.short	0x00ff


	//----- nvinfo : EIATTR_MERCURY_ISA_VERSION
	.align		4
        /*0010*/ 	.byte	0x03, 0x5f
        /*0012*/ 	.short	0x0101


	//----- nvinfo : EIATTR_VRC_CTA_INIT_COUNT
	.align		4
        /*0014*/ 	.byte	0x02, 0x4a
	.zero		1
	.zero		1


	//----- nvinfo : EIATTR_EXIT_INSTR_OFFSETS
	.align		4
        /*0018*/ 	.byte	0x04, 0x1c
        /*001a*/ 	.short	(.L_33 - .L_32)


	//   ....[0]....
.L_32:
        /*001c*/ 	.word	0x00000010


	//----- nvinfo : EIATTR_SW_WAR
	.align		4
.L_33:
        /*0020*/ 	.byte	0x04, 0x36
        /*0022*/ 	.short	(.L_35 - .L_34)
.L_34:
        /*0024*/ 	.word	0x00000008
.L_35:


//--------------------- .nv.info._Z19Registers2SharedMemv --------------------------
	.section	.nv.info._Z19Registers2SharedMemv,"",@"SHT_CUDA_INFO"
	.sectionflags	@""
	.align	4


	//----- nvinfo : EIATTR_CUDA_API_VERSION
	.align		4
        /*0000*/ 	.byte	0x04, 0x37
        /*0002*/ 	.short	(.L_37 - .L_36)
.L_36:
        /*0004*/ 	.word	0x00000082


	//----- nvinfo : EIATTR_SPARSE_MMA_MASK
	.align		4
.L_37:
        /*0008*/ 	.byte	0x03, 0x50
        /*000a*/ 	.short	0x0000


	//----- nvinfo : EIATTR_MAXREG_COUNT
	.align		4
        /*000c*/ 	.byte	0x03, 0x1b
        /*000e*/ 	.short	0x00ff


	//----- nvinfo : EIATTR_MERCURY_ISA_VERSION
	.align		4
        /*0010*/ 	.byte	0x03, 0x5f
        /*0012*/ 	.short	0x0101


	//----- nvinfo : EIATTR_VRC_CTA_INIT_COUNT
	.align		4
        /*0014*/ 	.byte	0x02, 0x4a
	.zero		1
	.zero		1


	//----- nvinfo : EIATTR_EXIT_INSTR_OFFSETS
	.align		4
        /*0018*/ 	.byte	0x04, 0x1c
        /*001a*/ 	.short	(.L_39 - .L_38)


	//   ....[0]....
.L_38:
        /*001c*/ 	.word	0x00000010


	//----- nvinfo : EIATTR_SW_WAR
	.align		4
.L_39:
        /*0020*/ 	.byte	0x04, 0x36
        /*0022*/ 	.short	(.L_41 - .L_40)
.L_40:
        /*0024*/ 	.word	0x00000008
.L_41:


//--------------------- .nv.info._Z19SharedMem2Registersv --------------------------
	.section	.nv.info._Z19SharedMem2Registersv,"",@"SHT_CUDA_INFO"
	.sectionflags	@""
	.align	4


	//----- nvinfo : EIATTR_CUDA_API_VERSION
	.align		4
        /*0000*/ 	.byte	0x04, 0x37
        /*0002*/ 	.short	(.L_43 - .L_42)
.L_42:
        /*0004*/ 	.word	0x00000082


	//----- nvinfo : EIATTR_SPARSE_MMA_MASK
	.align		4
.L_43:
        /*0008*/ 	.byte	0x03, 0x50
        /*000a*/ 	.short	0x0000


	//----- nvinfo : EIATTR_MAXREG_COUNT
	.align		4
        /*000c*/ 	.byte	0x03, 0x1b
        /*000e*/ 	.short	0x00ff


	//----- nvinfo : EIATTR_MERCURY_ISA_VERSION
	.align		4
        /*0010*/ 	.byte	0x03, 0x5f
        /*0012*/ 	.short	0x0101


	//----- nvinfo : EIATTR_VRC_CTA_INIT_COUNT
	.align		4
        /*0014*/ 	.byte	0x02, 0x4a
	.zero		1
	.zero		1


	//----- nvinfo : EIATTR_EXIT_INSTR_OFFSETS
	.align		4
        /*0018*/ 	.byte	0x04, 0x1c
        /*001a*/ 	.short	(.L_45 - .L_44)


	//   ....[0]....
.L_44:
        /*001c*/ 	.word	0x00000010


	//----- nvinfo : EIATTR_SW_WAR
	.align		4
.L_45:
        /*0020*/ 	.byte	0x04, 0x36
        /*0022*/ 	.short	(.L_47 - .L_46)
.L_46:
        /*0024*/ 	.word	0x00000008
.L_47:


//--------------------- .nv.info._Z19SharedMem2globalMemPfii --------------------------
	.section	.nv.info._Z19SharedMem2globalMemPfii,"",@"SHT_CUDA_INFO"
	.sectionflags	@""
	.align	4


	//----- nvinfo : EIATTR_CUDA_API_VERSION
	.align		4
        /*0000*/ 	.byte	0x04, 0x37
        /*0002*/ 	.short	(.L_49 - .L_48)
.L_48:
        /*0004*/ 	.word	0x00000082


	//----- nvinfo : EIATTR_KPARAM_INFO
	.align		4
.L_49:
        /*0008*/ 	.byte	0x04, 0x17
        /*000a*/ 	.short	(.L_51 - .L_50)
.L_50:
        /*000c*/ 	.word	0x00000000
        /*0010*/ 	.short	0x0002
        /*0012*/ 	.short	0x000c
        /*0014*/ 	.byte	0x00, 0xf0, 0x11, 0x00


	//----- nvinfo : EIATTR_KPARAM_INFO
	.align		4
.L_51:
        /*0018*/ 	.byte	0x04, 0x17
        /*001a*/ 	.short	(.L_53 - .L_52)
.L_52:
        /*001c*/ 	.word	0x00000000
        /*0020*/ 	.short	0x0001
        /*0022*/ 	.short	0x0008
        /*0024*/ 	.byte	0x00, 0xf0, 0x11, 0x00


	//----- nvinfo : EIATTR_KPARAM_INFO
	.align		4
.L_53:
        /*0028*/ 	.byte	0x04, 0x17
        /*002a*/ 	.short	(.L_55 - .L_54)
.L_54:
        /*002c*/ 	.word	0x00000000
        /*0030*/ 	.short	0x0000
        /*0032*/ 	.short	0x0000
        /*0034*/ 	.byte	0x00, 0xf5, 0x21, 0x00


	//----- nvinfo : EIATTR_SPARSE_MMA_MASK
	.align		4
.L_55:
        /*0038*/ 	.byte	0x03, 0x50
        /*003a*/ 	.short	0x0000


	//----- nvinfo : EIATTR_MAXREG_COUNT
	.align		4
        /*003c*/ 	.byte	0x03, 0x1b
        /*003e*/ 	.short	0x00ff


	//----- nvinfo : EIATTR_NUM_BARRIERS
	.align		4
        /*0040*/ 	.byte	0x02, 0x4c
        /*0042*/ 	.byte	0x01
	.zero		1


	//----- nvinfo : EIATTR_MERCURY_ISA_VERSION
	.align		4
        /*0044*/ 	.byte	0x03, 0x5f
        /*0046*/ 	.short	0x0101


	//----- nvinfo : EIATTR_VRC_CTA_INIT_COUNT
	.align		4
        /*0048*/ 	.byte	0x02, 0x4a
	.zero		1
	.zero		1


	//----- nvinfo : EIATTR_EXIT_INSTR_OFFSETS
	.align		4
        /*004c*/ 	.byte	0x04, 0x1c
        /*004e*/ 	.short	(.L_57 - .L_56)


	//   ....[0]....
.L_56:
        /*0050*/ 	.word	0x00000800


	//----- nvinfo : EIATTR_CBANK_PARAM_SIZE
	.align		4
.L_57:
        /*0054*/ 	.byte	0x03, 0x19
        /*0056*/ 	.short	0x0010


	//----- nvinfo : EIATTR_PARAM_CBANK
	.align		4
        /*0058*/ 	.byte	0x04, 0x0a
        /*005a*/ 	.short	(.L_59 - .L_58)
	.align		4
.L_58:
        /*005c*/ 	.word	index@(.nv.constant0._Z19SharedMem2globalMemPfii)
        /*0060*/ 	.short	0x0380
        /*0062*/ 	.short	0x0010


	//----- nvinfo : EIATTR_SW_WAR
	.align		4
.L_59:
        /*0064*/ 	.byte	0x04, 0x36
        /*0066*/ 	.short	(.L_61 - .L_60)
.L_60:
        /*0068*/ 	.word	0x00000008
.L_61:


//--------------------- .nv.info._Z19globalMem2SharedMemPfii --------------------------
	.section	.nv.info._Z19globalMem2SharedMemPfii,"",@"SHT_CUDA_INFO"
	.sectionflags	@""
	.align	4


	//----- nvinfo : EIATTR_CUDA_API_VERSION
	.align		4
        /*0000*/ 	.byte	0x04, 0x37
        /*0002*/ 	.short	(.L_63 - .L_62)
.L_62:
        /*0004*/ 	.word	0x00000082


	//----- nvinfo : EIATTR_KPARAM_INFO
	.align		4
.L_63:
        /*0008*/ 	.byte	0x04, 0x17
        /*000a*/ 	.short	(.L_65 - .L_64)
.L_64:
        /*000c*/ 	.word	0x00000000
        /*0010*/ 	.short	0x0002
        /*0012*/ 	.short	0x000c
        /*0014*/ 	.byte	0x00, 0xf0, 0x11, 0x00


	//----- nvinfo : EIATTR_KPARAM_INFO
	.align		4
.L_65:
        /*0018*/ 	.byte	0x04, 0x17
        /*001a*/ 	.short	(.L_67 - .L_66)
.L_66:
        /*001c*/ 	.word	0x00000000
        /*0020*/ 	.short	0x0001
        /*0022*/ 	.short	0x0008
        /*0024*/ 	.byte	0x00, 0xf0, 0x11, 0x00


	//----- nvinfo : EIATTR_KPARAM_INFO
	.align		4
.L_67:
        /*0028*/ 	.byte	0x04, 0x17
        /*002a*/ 	.short	(.L_69 - .L_68)
.L_68:
        /*002c*/ 	.word	0x00000000
        /*0030*/ 	.short	0x0000
        /*0032*/ 	.short	0x0000
        /*0034*/ 	.byte	0x00, 0xf5, 0x21, 0x00


	//----- nvinfo : EIATTR_SPARSE_MMA_MASK
	.align		4
.L_69:
        /*0038*/ 	.byte	0x03, 0x50
        /*003a*/ 	.short	0x0000


	//----- nvinfo : EIATTR_MAXREG_COUNT
	.align		4
        /*003c*/ 	.byte	0x03, 0x1b
        /*003e*/ 	.short	0x00ff


	//----- nvinfo : EIATTR_NUM_BARRIERS
	.align		4
        /*0040*/ 	.byte	0x02, 0x4c
        /*0042*/ 	.byte	0x01
	.zero		1


	//----- nvinfo : EIATTR_MERCURY_ISA_VERSION
	.align		4
        /*0044*/ 	.byte	0x03, 0x5f
        /*0046*/ 	.short	0x0101


	//----- nvinfo : EIATTR_VRC_CTA_INIT_COUNT
	.align		4
        /*0048*/ 	.byte	0x02, 0x4a
	.zero		1
	.zero		1


	//----- nvinfo : EIATTR_EXIT_INSTR_OFFSETS
	.align		4
        /*004c*/ 	.byte	0x04, 0x1c
        /*004e*/ 	.short	(.L_71 - .L_70)


	//   ....[0]....
.L_70:
        /*0050*/ 	.word	0x00000be0


	//----- nvinfo : EIATTR_CBANK_PARAM_SIZE
	.align		4
.L_71:
        /*0054*/ 	.byte	0x03, 0x19
        /*0056*/ 	.short	0x0010


	//----- nvinfo : EIATTR_PARAM_CBANK
	.align		4
        /*0058*/ 	.byte	0x04, 0x0a
        /*005a*/ 	.short	(.L_73 - .L_72)
	.align		4
.L_72:
        /*005c*/ 	.word	index@(.nv.constant0._Z19globalMem2SharedMemPfii)
        /*0060*/ 	.short	0x0380
        /*0062*/ 	.short	0x0010


	//----- nvinfo : EIATTR_SW_WAR
	.align		4
.L_73:
        /*0064*/ 	.byte	0x04, 0x36
        /*0066*/ 	.short	(.L_75 - .L_74)
.L_74:
        /*0068*/ 	.word	0x00000008
.L_75:


//--------------------- .nv.callgraph             --------------------------
	.section	.nv.callgraph,"",@"SHT_CUDA_CALLGRAPH"
	.align	4
	.sectionentsize	8
	.align		4
        /*0000*/ 	.word	0x00000000
	.align		4
        /*0004*/ 	.word	0xffffffff
	.align		4
        /*0008*/ 	.word	0x00000000
	.align		4
        /*000c*/ 	.word	0xfffffffe
	.align		4
        /*0010*/ 	.word	0x00000000
	.align		4
        /*0014*/ 	.word	0xfffffffd
	.align		4
        /*0018*/ 	.word	0x00000000
	.align		4
        /*001c*/ 	.word	0xfffffffc


//--------------------- .text._Z17bankConflictsReadv --------------------------
	.section	.text._Z17bankConflictsReadv,"ax",@progbits
	.align	128
        .global         _Z17bankConflictsReadv
        .type           _Z17bankConflictsReadv,@function
        .size           _Z17bankConflictsReadv,(.L_x_16 - _Z17bankConflictsReadv)
        .other          _Z17bankConflictsReadv,@"STO_CUDA_ENTRY STV_DEFAULT"
_Z17bankConflictsReadv:
.text._Z17bankConflictsReadv:
[----:B------:R-:W-:Y:S01]  /*0000*/  LDC R1, c[0x0][0x37c] ;  /* 0x0000df00ff017b82 */ /* 0x000fe20000000800 */
[----:B------:R-:W-:Y:S05]  /*0010*/  EXIT ;  /* 0x000000000000794d */ /* 0x000fea0003800000 */
.L_x_0:
[----:B------:R-:W-:-:S00]  /*0020*/  BRA `(.L_x_0) ;  /* 0xfffffffc00fc7947 */ /* 0x000fc0000383ffff */
[----:B------:R-:W-:-:S00]  /*0030*/  NOP ;  /* 0x0000000000007918 */ /* 0x000fc00000000000 */
        /* <DEDUP_REMOVED lines=12> */
.L_x_16:


//--------------------- .text._Z19Registers2SharedMemv --------------------------
	.section	.text._Z19Registers2SharedMemv,"ax",@progbits
	.align	128
        .global         _Z19Registers2SharedMemv
        .type           _Z19Registers2SharedMemv,@function
        .size           _Z19Registers2SharedMemv,(.L_x_17 - _Z19Registers2SharedMemv)
        .other          _Z19Registers2SharedMemv,@"STO_CUDA_ENTRY STV_DEFAULT"
_Z19Registers2SharedMemv:
.text._Z19Registers2SharedMemv:
[----:B------:R-:W-:Y:S01]  /*0000*/  LDC R1, c[0x0][0x37c] ;  /* 0x0000df00ff017b82 */ /* 0x000fe20000000800 */
[----:B------:R-:W-:Y:S05]  /*0010*/  EXIT ;  /* 0x000000000000794d */ /* 0x000fea0003800000 */
.L_x_1:
        /* <DEDUP_REMOVED lines=14> */
.L_x_17:


//--------------------- .text._Z19SharedMem2Registersv --------------------------
	.section	.text._Z19SharedMem2Registersv,"ax",@progbits
	.align	128
        .global         _Z19SharedMem2Registersv
        .type           _Z19SharedMem2Registersv,@function
        .size           _Z19SharedMem2Registersv,(.L_x_18 - _Z19SharedMem2Registersv)
        .other          _Z19SharedMem2Registersv,@"STO_CUDA_ENTRY STV_DEFAULT"
_Z19SharedMem2Registersv:
.text._Z19SharedMem2Registersv:
[----:B------:R-:W-:Y:S01]  /*0000*/  LDC R1, c[0x0][0x37c] ;  /* 0x0000df00ff017b82 */ /* 0x000fe20000000800 */
[----:B------:R-:W-:Y:S05]  /*0010*/  EXIT ;  /* 0x000000000000794d */ /* 0x000fea0003800000 */
.L_x_2:
        /* <DEDUP_REMOVED lines=14> */
.L_x_18:


//--------------------- .text._Z19SharedMem2globalMemPfii --------------------------
	.section	.text._Z19SharedMem2globalMemPfii,"ax",@progbits
	.align	128
        .global         _Z19SharedMem2globalMemPfii
        .type           _Z19SharedMem2globalMemPfii,@function
        .size           _Z19SharedMem2globalMemPfii,(.L_x_19 - _Z19SharedMem2globalMemPfii)
        .other          _Z19SharedMem2globalMemPfii,@"STO_CUDA_ENTRY STV_DEFAULT"
_Z19SharedMem2globalMemPfii:
.text._Z19SharedMem2globalMemPfii:
[----:B------:R-:W-:Y:S01]  /*0000*/  LDC R1, c[0x0][0x37c] ;  /* 0x0000df00ff017b82 */ /* 0x000fe20000000800 */
[----:B------:R-:W0:Y:S01]  /*0010*/  S2R R3, SR_TID.X ;  /* 0x0000000000037919 */ /* 0x000e220000002100 */
[----:B------:R-:W1:Y:S06]  /*0020*/  LDCU UR7, c[0x0][0x38c] ;  /* 0x00007180ff0777ac */ /* 0x000e6c0008000800 */
[----:B------:R-:W0:Y:S08]  /*0030*/  S2UR UR5, SR_CTAID.X ;  /* 0x00000000000579c3 */ /* 0x000e300000002500 */
[----:B------:R-:W0:Y:S01]  /*0040*/  LDC R0, c[0x0][0x360] ;  /* 0x0000d800ff007b82 */ /* 0x000e220000000800 */
[----:B-1----:R-:W-:-:S02]  /*0050*/  UISETP.GE.AND UP0, UPT, UR7, 0x4, UPT ;  /* 0x000000040700788c */ /* 0x002fc4000bf06270 */
[----:B------:R-:W-:-:S04]  /*0060*/  USHF.R.S32.HI UR4, URZ, 0x1f, UR7 ;  /* 0x0000001fff047899 */ /* 0x000fc80008011407 */
[----:B------:R-:W-:Y:S01]  /*0070*/  ULEA.HI UR4, UR4, UR7, URZ, 0x2 ;  /* 0x0000000704047291 */ /* 0x000fe2000f8f10ff */
[----:B0-----:R-:W-:Y:S02]  /*0080*/  IMAD R0, R0, UR5, R3 ;  /* 0x0000000500007c24 */ /* 0x001fe4000f8e0203 */
[----:B------:R-:W-:Y:S09]  /*0090*/  BRA.U !UP0, `(.L_x_3) ;  /* 0x0000000508d47547 */ /* 0x000ff2000b800000 */
[----:B------:R-:W0:Y:S01]  /*00a0*/  LDCU UR6, c[0x0][0x388] ;  /* 0x00007100ff0677ac */ /* 0x000e220008000800 */
[----:B------:R-:W-:Y:S01]  /*00b0*/  IMAD.MOV.U32 R7, RZ, RZ, RZ ;  /* 0x000000ffff077224 */ /* 0x000fe200078e00ff */
[----:B------:R-:W-:Y:S01]  /*00c0*/  USHF.R.S32.HI UR4, URZ, 0x2, UR4 ;  /* 0x00000002ff047899 */ /* 0x000fe20008011404 */
[----:B------:R-:W1:Y:S03]  /*00d0*/  LDCU.64 UR12, c[0x0][0x358] ;  /* 0x00006b00ff0c77ac */ /* 0x000e660008000a00 */
[----:B------:R-:W-:Y:S02]  /*00e0*/  UIADD3 UR8, UPT, UPT, UR4, -0x1, URZ ;  /* 0xffffffff04087890 */ /* 0x000fe4000fffe0ff */
[----:B------:R-:W-:Y:S02]  /*00f0*/  ULOP3.LUT UR9, UR4, 0x7, URZ, 0xc0, !UPT ;  /* 0x0000000704097892 */ /* 0x000fe4000f8ec0ff */
[----:B------:R-:W-:-:S02]  /*0100*/  UISETP.GE.U32.AND UP0, UPT, UR8, 0x7, UPT ;  /* 0x000000070800788c */ /* 0x000fc4000bf06070 */
[----:B------:R-:W-:Y:S02]  /*0110*/  UISETP.NE.AND UP1, UPT, UR9, URZ, UPT ;  /* 0x000000ff0900728c */ /* 0x000fe4000bf25270 */
[----:B0-----:R-:W-:-:S04]  /*0120*/  USHF.R.S32.HI UR5, URZ, 0x1f, UR6 ;  /* 0x0000001fff057899 */ /* 0x001fc80008011406 */
[----:B------:R-:W-:-:S04]  /*0130*/  ULEA.HI UR5, UR5, UR6, URZ, 0x2 ;  /* 0x0000000605057291 */ /* 0x000fc8000f8f10ff */
[----:B------:R-:W-:Y:S01]  /*0140*/  USHF.R.S32.HI UR5, URZ, 0x2, UR5 ;  /* 0x00000002ff057899 */ /* 0x000fe20008011405 */
[----:B-1----:R-:W-:Y:S11]  /*0150*/  BRA.U !UP0, `(.L_x_4) ;  /* 0x0000000108b87547 */ /* 0x002ff6000b800000 */
[----:B------:R-:W0:Y:S01]  /*0160*/  S2UR UR7, SR_CgaCtaId ;  /* 0x00000000000779c3 */ /* 0x000e220000008800 */
[----:B------:R-:W-:Y:S01]  /*0170*/  ULOP3.LUT UR10, UR4, 0x1ffffff8, URZ, 0xc0, !UPT ;  /* 0x1ffffff8040a7892 */ /* 0x000fe2000f8ec0ff */
[----:B------:R-:W-:Y:S01]  /*0180*/  IMAD.MOV.U32 R6, RZ, RZ, RZ ;  /* 0x000000ffff067224 */ /* 0x000fe200078e00ff */
[----:B------:R-:W-:Y:S01]  /*0190*/  UMOV UR6, 0x400 ;  /* 0x0000040000067882 */ /* 0x000fe20000000000 */
[----:B------:R-:W1:Y:S03]  /*01a0*/  LDCU UR8, c[0x0][0x38c] ;  /* 0x00007180ff0877ac */ /* 0x000e660008000800 */
[----:B------:R-:W-:Y:S01]  /*01b0*/  IMAD.U32 R7, RZ, RZ, UR10 ;  /* 0x0000000aff077e24 */ /* 0x000fe2000f8e00ff */
[----:B------:R-:W2:Y:S01]  /*01c0*/  LDC.64 R2, c[0x0][0x380] ;  /* 0x0000e000ff027b82 */ /* 0x000ea20000000a00 */
[----:B01----:R-:W-:-:S12]  /*01d0*/  ULEA UR6, UR7, UR6, 0x18 ;  /* 0x0000000607067291 */ /* 0x003fd8000f8ec0ff */
.L_x_5:
[----:B------:R-:W-:Y:S02]  /*01e0*/  UMOV UR7, UR8 ;  /* 0x0000000800077c82 */ /* 0x000fe40008000000 */
[----:B-1----:R-:W-:Y:S02]  /*01f0*/  IMAD R13, R0, UR7, R6 ;  /* 0x00000007000d7c24 */ /* 0x002fe4000f8e0206 */
[----:B------:R-:W-:Y:S02]  /*0200*/  VIADD R6, R6, 0x8 ;  /* 0x0000000806067836 */ /* 0x000fe40000000000 */
[C---:B------:R-:W-:Y:S01]  /*0210*/  VIADD R8, R13.reuse, 0x3 ;  /* 0x000000030d087836 */ /* 0x040fe20000000000 */
[C---:B------:R-:W-:Y:S01]  /*0220*/  ISETP.GE.AND P6, PT, R13.reuse, UR5, PT ;  /* 0x000000050d007c0c */ /* 0x040fe2000bfc6270 */
[C---:B------:R-:W-:Y:S01]  /*0230*/  VIADD R4, R13.reuse, 0x1 ;  /* 0x000000010d047836 */ /* 0x040fe20000000000 */
[C---:B------:R-:W-:Y:S01]  /*0240*/  LEA R12, R13.reuse, UR6, 0x2 ;  /* 0x000000060d0c7c11 */ /* 0x040fe2000f8e10ff */
[C---:B------:R-:W-:Y:S01]  /*0250*/  VIADD R10, R13.reuse, 0x5 ;  /* 0x000000050d0a7836 */ /* 0x040fe20000000000 */
[----:B------:R-:W-:-:S02]  /*0260*/  IADD3 R11, PT, PT, R13, 0x6, RZ ;  /* 0x000000060d0b7810 */ /* 0x000fc40007ffe0ff */
[----:B------:R-:W-:Y:S01]  /*0270*/  ISETP.GE.AND P3, PT, R8, UR5, PT ;  /* 0x0000000508007c0c */ /* 0x000fe2000bf66270 */
[----:B------:R-:W-:Y:S01]  /*0280*/  VIADD R8, R13, 0x4 ;  /* 0x000000040d087836 */ /* 0x000fe20000000000 */
[----:B------:R-:W-:Y:S02]  /*0290*/  ISETP.GE.AND P0, PT, R11, UR5, PT ;  /* 0x000000050b007c0c */ /* 0x000fe4000bf06270 */
[----:B------:R-:W-:Y:S02]  /*02a0*/  IADD3 R5, PT, PT, R13, 0x2, RZ ;  /* 0x000000020d057810 */ /* 0x000fe40007ffe0ff */
[----:B------:R-:W-:Y:S01]  /*02b0*/  ISETP.GE.AND P5, PT, R4, UR5, PT ;  /* 0x0000000504007c0c */ /* 0x000fe2000bfa6270 */
[----:B------:R-:W0:Y:S01]  /*02c0*/  @!P6 LDS R9, [R12] ;  /* 0x000000000c09e984 */ /* 0x000e220000000800 */
[----:B------:R-:W-:Y:S01]  /*02d0*/  ISETP.GE.AND P4, PT, R5, UR5, PT ;  /* 0x0000000505007c0c */ /* 0x000fe2000bf86270 */
[----:B--2---:R-:W-:Y:S01]  /*02e0*/  IMAD.WIDE R4, R13, 0x4, R2 ;  /* 0x000000040d047825 */ /* 0x004fe200078e0202 */
[----:B------:R-:W-:-:S02]  /*02f0*/  ISETP.GE.AND P2, PT, R8, UR5, PT ;  /* 0x0000000508007c0c */ /* 0x000fc4000bf46270 */
[----:B------:R-:W-:Y:S01]  /*0300*/  ISETP.GE.AND P1, PT, R10, UR5, PT ;  /* 0x000000050a007c0c */ /* 0x000fe2000bf26270 */
[----:B------:R-:W-:Y:S01]  /*0310*/  VIADD R8, R13, 0x7 ;  /* 0x000000070d087836 */ /* 0x000fe20000000000 */
[----:B------:R-:W1:Y:S04]  /*0320*/  @!P3 LDS R15, [R12+0xc] ;  /* 0x00000c000c0fb984 */ /* 0x000e680000000800 */
[----:B------:R-:W2:Y:S04]  /*0330*/  @!P0 LDS R21, [R12+0x18] ;  /* 0x000018000c158984 */ /* 0x000ea80000000800 */
[----:B------:R-:W3:Y:S04]  /*0340*/  @!P5 LDS R11, [R12+0x4] ;  /* 0x000004000c0bd984 */ /* 0x000ee80000000800 */
[----:B------:R-:W4:Y:S04]  /*0350*/  @!P4 LDS R13, [R12+0x8] ;  /* 0x000008000c0dc984 */ /* 0x000f280000000800 */
[----:B------:R-:W5:Y:S04]  /*0360*/  @!P2 LDS R17, [R12+0x10] ;  /* 0x000010000c11a984 */ /* 0x000f680000000800 */
[----:B------:R-:W5:Y:S04]  /*0370*/  @!P1 LDS R19, [R12+0x14] ;  /* 0x000014000c139984 */ /* 0x000f680000000800 */
[----:B0-----:R-:W-:Y:S01]  /*0380*/  @!P6 STG.E desc[UR12][R4.64], R9 ;  /* 0x000000090400e986 */ /* 0x001fe2000c10190c */
[----:B------:R-:W-:-:S03]  /*0390*/  ISETP.GE.AND P6, PT, R8, UR5, PT ;  /* 0x0000000508007c0c */ /* 0x000fc6000bfc6270 */
[----:B-1----:R-:W-:Y:S04]  /*03a0*/  @!P3 STG.E desc[UR12][R4.64+0xc], R15 ;  /* 0x00000c0f0400b986 */ /* 0x002fe8000c10190c */
[----:B--2---:R-:W-:Y:S01]  /*03b0*/  @!P0 STG.E desc[UR12][R4.64+0x18], R21 ;  /* 0x0000181504008986 */ /* 0x004fe2000c10190c */
[----:B------:R-:W-:-:S05]  /*03c0*/  ISETP.NE.AND P0, PT, R6, R7, PT ;  /* 0x000000070600720c */ /* 0x000fca0003f05270 */
[----:B------:R-:W0:Y:S04]  /*03d0*/  @!P6 LDS R23, [R12+0x1c] ;  /* 0x00001c000c17e984 */ /* 0x000e280000000800 */
[----:B---3--:R1:W-:Y:S04]  /*03e0*/  @!P5 STG.E desc[UR12][R4.64+0x4], R11 ;  /* 0x0000040b0400d986 */ /* 0x0083e8000c10190c */
[----:B----4-:R1:W-:Y:S04]  /*03f0*/  @!P4 STG.E desc[UR12][R4.64+0x8], R13 ;  /* 0x0000080d0400c986 */ /* 0x0103e8000c10190c */
[----:B-----5:R1:W-:Y:S04]  /*0400*/  @!P2 STG.E desc[UR12][R4.64+0x10], R17 ;  /* 0x000010110400a986 */ /* 0x0203e8000c10190c */
[----:B------:R1:W-:Y:S04]  /*0410*/  @!P1 STG.E desc[UR12][R4.64+0x14], R19 ;  /* 0x0000141304009986 */ /* 0x0003e8000c10190c */
[----:B0-----:R1:W-:Y:S01]  /*0420*/  @!P6 STG.E desc[UR12][R4.64+0x1c], R23 ;  /* 0x00001c170400e986 */ /* 0x0013e2000c10190c */
[----:B------:R-:W-:Y:S05]  /*0430*/  @P0 BRA `(.L_x_5) ;  /* 0xfffffffc00680947 */ /* 0x000fea000383ffff */
.L_x_4:
[----:B------:R-:W-:Y:S05]  /*0440*/  BRA.U !UP1, `(.L_x_3) ;  /* 0x0000000109e87547 */ /* 0x000fea000b800000 */
[----:B------:R-:W-:Y:S02]  /*0450*/  UISETP.GE.U32.AND UP0, UPT, UR9, 0x4, UPT ;  /* 0x000000040900788c */ /* 0x000fe4000bf06070 */
[----:B------:R-:W-:-:S04]  /*0460*/  ULOP3.LUT UR10, UR4, 0x3, URZ, 0xc0, !UPT ;  /* 0x00000003040a7892 */ /* 0x000fc8000f8ec0ff */
[----:B------:R-:W-:-:S03]  /*0470*/  UISETP.NE.AND UP1, UPT, UR10, URZ, UPT ;  /* 0x000000ff0a00728c */ /* 0x000fc6000bf25270 */
[----:B------:R-:W-:Y:S08]  /*0480*/  BRA.U !UP0, `(.L_x_6) ;  /* 0x00000001085c7547 */ /* 0x000ff0000b800000 */
[----:B------:R-:W0:Y:S01]  /*0490*/  S2UR UR8, SR_CgaCtaId ;  /* 0x00000000000879c3 */ /* 0x000e220000008800 */
[----:B------:R-:W-:Y:S01]  /*04a0*/  IMAD R15, R0, UR7, R7 ;  /* 0x00000007000f7c24 */ /* 0x000fe2000f8e0207 */
[----:B------:R-:W-:Y:S01]  /*04b0*/  UMOV UR6, 0x400 ;  /* 0x0000040000067882 */ /* 0x000fe20000000000 */
[----:B------:R-:W-:Y:S02]  /*04c0*/  VIADD R7, R7, 0x4 ;  /* 0x0000000407077836 */ /* 0x000fe40000000000 */
[C---:B------:R-:W-:Y:S01]  /*04d0*/  VIADD R2, R15.reuse, 0x1 ;  /* 0x000000010f027836 */ /* 0x040fe20000000000 */
[C---:B------:R-:W-:Y:S02]  /*04e0*/  IADD3 R3, PT, PT, R15.reuse, 0x2, RZ ;  /* 0x000000020f037810 */ /* 0x040fe40007ffe0ff */
[C---:B------:R-:W-:Y:S02]  /*04f0*/  ISETP.GE.AND P0, PT, R15.reuse, UR5, PT ;  /* 0x000000050f007c0c */ /* 0x040fe4000bf06270 */
[----:B------:R-:W-:Y:S01]  /*0500*/  ISETP.GE.AND P1, PT, R2, UR5, PT ;  /* 0x0000000502007c0c */ /* 0x000fe2000bf26270 */
[----:B------:R-:W-:Y:S01]  /*0510*/  VIADD R2, R15, 0x3 ;  /* 0x000000030f027836 */ /* 0x000fe20000000000 */
[----:B------:R-:W-:-:S04]  /*0520*/  ISETP.GE.AND P2, PT, R3, UR5, PT ;  /* 0x0000000503007c0c */ /* 0x000fc8000bf46270 */
[----:B------:R-:W-:Y:S02]  /*0530*/  ISETP.GE.AND P3, PT, R2, UR5, PT ;  /* 0x0000000502007c0c */ /* 0x000fe4000bf66270 */
[----:B------:R-:W2:Y:S01]  /*0540*/  LDC.64 R2, c[0x0][0x380] ;  /* 0x0000e000ff027b82 */ /* 0x000ea20000000a00 */
[----:B0-----:R-:W-:-:S06]  /*0550*/  ULEA UR6, UR8, UR6, 0x18 ;  /* 0x0000000608067291 */ /* 0x001fcc000f8ec0ff */
[----:B-1----:R-:W-:-:S05]  /*0560*/  LEA R4, R15, UR6, 0x2 ;  /* 0x000000060f047c11 */ /* 0x002fca000f8e10ff */
[----:B------:R-:W0:Y:S04]  /*0570*/  @!P0 LDS R5, [R4] ;  /* 0x0000000004058984 */ /* 0x000e280000000800 */
[----:B------:R-:W1:Y:S01]  /*0580*/  @!P1 LDS R9, [R4+0x4] ;  /* 0x0000040004099984 */ /* 0x000e620000000800 */
[----:B--2---:R-:W-:-:S03]  /*0590*/  IMAD.WIDE R2, R15, 0x4, R2 ;  /* 0x000000040f027825 */ /* 0x004fc600078e0202 */
[----:B------:R-:W2:Y:S04]  /*05a0*/  @!P2 LDS R11, [R4+0x8] ;  /* 0x00000800040ba984 */ /* 0x000ea80000000800 */
[----:B------:R-:W3:Y:S04]  /*05b0*/  @!P3 LDS R13, [R4+0xc] ;  /* 0x00000c00040db984 */ /* 0x000ee80000000800 */
[----:B0-----:R0:W-:Y:S04]  /*05c0*/  @!P0 STG.E desc[UR12][R2.64], R5 ;  /* 0x0000000502008986 */ /* 0x0011e8000c10190c */
[----:B-1----:R0:W-:Y:S04]  /*05d0*/  @!P1 STG.E desc[UR12][R2.64+0x4], R9 ;  /* 0x0000040902009986 */ /* 0x0021e8000c10190c */
[----:B--2---:R0:W-:Y:S04]  /*05e0*/  @!P2 STG.E desc[UR12][R2.64+0x8], R11 ;  /* 0x0000080b0200a986 */ /* 0x0041e8000c10190c */
[----:B---3--:R0:W-:Y:S02]  /*05f0*/  @!P3 STG.E desc[UR12][R2.64+0xc], R13 ;  /* 0x00000c0d0200b986 */ /* 0x0081e4000c10190c */
.L_x_6:
[----:B------:R-:W-:Y:S05]  /*0600*/  BRA.U !UP1, `(.L_x_3) ;  /* 0x0000000109787547 */ /* 0x000fea000b800000 */
[----:B------:R-:W-:Y:S02]  /*0610*/  UISETP.NE.AND UP0, UPT, UR10, 0x1, UPT ;  /* 0x000000010a00788c */ /* 0x000fe4000bf05270 */
[----:B------:R-:W-:-:S04]  /*0620*/  ULOP3.LUT UR4, UR4, 0x1, URZ, 0xc0, !UPT ;  /* 0x0000000104047892 */ /* 0x000fc8000f8ec0ff */
[----:B------:R-:W-:-:S03]  /*0630*/  UISETP.NE.U32.AND UP1, UPT, UR4, 0x1, UPT ;  /* 0x000000010400788c */ /* 0x000fc6000bf25070 */
[----:B------:R-:W-:Y:S08]  /*0640*/  BRA.U !UP0, `(.L_x_7) ;  /* 0x00000001083c7547 */ /* 0x000ff0000b800000 */
[----:B------:R-:W2:Y:S01]  /*0650*/  S2UR UR6, SR_CgaCtaId ;  /* 0x00000000000679c3 */ /* 0x000ea20000008800 */
[----:B01----:R-:W-:Y:S01]  /*0660*/  IMAD R11, R0, UR7, R7 ;  /* 0x00000007000b7c24 */ /* 0x003fe2000f8e0207 */
[----:B------:R-:W-:Y:S01]  /*0670*/  UMOV UR4, 0x400 ;  /* 0x0000040000047882 */ /* 0x000fe20000000000 */
[----:B------:R-:W-:Y:S02]  /*0680*/  IADD3 R7, PT, PT, R7, 0x2, RZ ;  /* 0x0000000207077810 */ /* 0x000fe40007ffe0ff */
[C---:B------:R-:W-:Y:S01]  /*0690*/  VIADD R2, R11.reuse, 0x1 ;  /* 0x000000010b027836 */ /* 0x040fe20000000000 */
[----:B------:R-:W-:-:S04]  /*06a0*/  ISETP.GE.AND P0, PT, R11, UR5, PT ;  /* 0x000000050b007c0c */ /* 0x000fc8000bf06270 */
[----:B------:R-:W-:Y:S02]  /*06b0*/  ISETP.GE.AND P1, PT, R2, UR5, PT ;  /* 0x0000000502007c0c */ /* 0x000fe4000bf26270 */
[----:B------:R-:W0:Y:S01]  /*06c0*/  LDC.64 R2, c[0x0][0x380] ;  /* 0x0000e000ff027b82 */ /* 0x000e220000000a00 */
[----:B--2---:R-:W-:-:S06]  /*06d0*/  ULEA UR4, UR6, UR4, 0x18 ;  /* 0x0000000406047291 */ /* 0x004fcc000f8ec0ff */
[----:B------:R-:W-:-:S05]  /*06e0*/  LEA R4, R11, UR4, 0x2 ;  /* 0x000000040b047c11 */ /* 0x000fca000f8e10ff */
[----:B------:R-:W1:Y:S01]  /*06f0*/  @!P0 LDS R5, [R4] ;  /* 0x0000000004058984 */ /* 0x000e620000000800 */
[----:B0-----:R-:W-:-:S03]  /*0700*/  IMAD.WIDE R2, R11, 0x4, R2 ;  /* 0x000000040b027825 */ /* 0x001fc600078e0202 */
[----:B------:R-:W0:Y:S04]  /*0710*/  @!P1 LDS R9, [R4+0x4] ;  /* 0x0000040004099984 */ /* 0x000e280000000800 */
[----:B-1----:R2:W-:Y:S04]  /*0720*/  @!P0 STG.E desc[UR12][R2.64], R5 ;  /* 0x0000000502008986 */ /* 0x0025e8000c10190c */
[----:B0-----:R2:W-:Y:S02]  /*0730*/  @!P1 STG.E desc[UR12][R2.64+0x4], R9 ;  /* 0x0000040902009986 */ /* 0x0015e4000c10190c */
.L_x_7:
[----:B------:R-:W-:Y:S05]  /*0740*/  BRA.U UP1, `(.L_x_3) ;  /* 0x0000000101287547 */ /* 0x000fea000b800000 */
[----:B------:R-:W-:-:S05]  /*0750*/  IMAD R7, R0, UR7, R7 ;  /* 0x0000000700077c24 */ /* 0x000fca000f8e0207 */
[----:B------:R-:W-:-:S13]  /*0760*/  ISETP.GE.AND P0, PT, R7, UR5, PT ;  /* 0x0000000507007c0c */ /* 0x000fda000bf06270 */
[----:B0-2---:R-:W0:Y:S01]  /*0770*/  @!P0 S2R R3, SR_CgaCtaId ;  /* 0x0000000000038919 */ /* 0x005e220000008800 */
[----:B------:R-:W-:-:S04]  /*0780*/  @!P0 MOV R0, 0x400 ;  /* 0x0000040000008802 */ /* 0x000fc80000000f00 */
[----:B0-----:R-:W-:Y:S02]  /*0790*/  @!P0 LEA R0, R3, R0, 0x18 ;  /* 0x0000000003008211 */ /* 0x001fe400078ec0ff */
[----:B------:R-:W0:Y:S03]  /*07a0*/  @!P0 LDC.64 R2, c[0x0][0x380] ;  /* 0x0000e000ff028b82 */ /* 0x000e260000000a00 */
[----:B------:R-:W-:-:S05]  /*07b0*/  @!P0 IMAD R0, R7, 0x4, R0 ;  /* 0x0000000407008824 */ /* 0x000fca00078e0200 */
[----:B-1----:R-:W1:Y:S01]  /*07c0*/  @!P0 LDS R5, [R0] ;  /* 0x0000000000058984 */ /* 0x002e620000000800 */
[----:B0-----:R-:W-:-:S05]  /*07d0*/  @!P0 IMAD.WIDE R2, R7, 0x4, R2 ;  /* 0x0000000407028825 */ /* 0x001fca00078e0202 */
[----:B-1----:R3:W-:Y:S02]  /*07e0*/  @!P0 STG.E desc[UR12][R2.64], R5 ;  /* 0x0000000502008986 */ /* 0x0027e4000c10190c */
.L_x_3:
[----:B------:R-:W-:Y:S06]  /*07f0*/  BAR.SYNC.DEFER_BLOCKING 0x0 ;  /* 0x0000000000007b1d */ /* 0x000fec0000010000 */
[----:B------:R-:W-:Y:S05]  /*0800*/  EXIT ;  /* 0x000000000000794d */ /* 0x000fea0003800000 */
.L_x_8:
        /* <DEDUP_REMOVED lines=15> */
.L_x_19:


//--------------------- .text._Z19globalMem2SharedMemPfii --------------------------
	.section	.text._Z19globalMem2SharedMemPfii,"ax",@progbits
	.align	128
        .global         _Z19globalMem2SharedMemPfii
        .type           _Z19globalMem2SharedMemPfii,@function
        .size           _Z19globalMem2SharedMemPfii,(.L_x_20 - _Z19globalMem2SharedMemPfii)
        .other          _Z19globalMem2SharedMemPfii,@"STO_CUDA_ENTRY STV_DEFAULT"
_Z19globalMem2SharedMemPfii:
.text._Z19globalMem2SharedMemPfii:
        /* <DEDUP_REMOVED lines=28> */
[----:B01----:R-:W-:-:S12]  /*01c0*/  ULEA UR6, UR7, UR6, 0x18 ;  /* 0x0000000607067291 */ /* 0x003fd8000f8ec0ff */
.L_x_11:
[----:B0-----:R-:W0:Y:S01]  /*01d0*/  LDC.64 R2, c[0x0][0x380] ;  /* 0x0000e000ff027b82 */ /* 0x001e220000000a00 */
[----:B------:R-:W-:Y:S02]  /*01e0*/  UMOV UR7, UR8 ;  /* 0x0000000800077c82 */ /* 0x000fe40008000000 */
[----:B------:R-:W-:-:S04]  /*01f0*/  IMAD R7, R0, UR7, R4 ;  /* 0x0000000700077c24 */ /* 0x000fc8000f8e0204 */
[C---:B------:R-:W-:Y:S01]  /*0200*/  VIADD R6, R7.reuse, 0x1 ;  /* 0x0000000107067836 */ /* 0x040fe20000000000 */
[----:B------:R-:W-:-:S04]  /*0210*/  ISETP.GE.AND P2, PT, R7, UR5, PT ;  /* 0x0000000507007c0c */ /* 0x000fc8000bf46270 */
[----:B------:R-:W-:Y:S01]  /*0220*/  ISETP.GE.AND P1, PT, R6, UR5, PT ;  /* 0x0000000506007c0c */ /* 0x000fe2000bf26270 */
[----:B0-----:R-:W-:-:S08]  /*0230*/  IMAD.WIDE R2, R7, 0x4, R2 ;  /* 0x0000000407027825 */ /* 0x001fd000078e0202 */
[----:B------:R-:W2:Y:S04]  /*0240*/  @!P2 LDG.E R9, desc[UR12][R2.64] ;  /* 0x0000000c0209a981 */ /* 0x000ea8000c1e1900 */
[----:B------:R-:W3:Y:S01]  /*0250*/  @!P1 LDG.E R11, desc[UR12][R2.64+0x4] ;  /* 0x0000040c020b9981 */ /* 0x000ee2000c1e1900 */
[C---:B------:R-:W-:Y:S01]  /*0260*/  VIADD R6, R7.reuse, 0x2 ;  /* 0x0000000207067836 */ /* 0x040fe20000000000 */
[C---:B------:R-:W-:Y:S01]  /*0270*/  IADD3 R8, PT, PT, R7.reuse, 0x4, RZ ;  /* 0x0000000407087810 */ /* 0x040fe20007ffe0ff */
[----:B------:R-:W-:-:S03]  /*0280*/  VIADD R10, R7, 0x6 ;  /* 0x00000006070a7836 */ /* 0x000fc60000000000 */
[----:B------:R-:W-:Y:S01]  /*0290*/  ISETP.GE.AND P0, PT, R6, UR5, PT ;  /* 0x0000000506007c0c */ /* 0x000fe2000bf06270 */
[C---:B------:R-:W-:Y:S01]  /*02a0*/  VIADD R6, R7.reuse, 0x3 ;  /* 0x0000000307067836 */ /* 0x040fe20000000000 */
[----:B------:R-:W-:Y:S01]  /*02b0*/  ISETP.GE.AND P6, PT, R8, UR5, PT ;  /* 0x0000000508007c0c */ /* 0x000fe2000bfc6270 */
[C---:B------:R-:W-:Y:S01]  /*02c0*/  VIADD R8, R7.reuse, 0x5 ;  /* 0x0000000507087836 */ /* 0x040fe20000000000 */
[----:B------:R-:W-:Y:S01]  /*02d0*/  ISETP.GE.AND P3, PT, R10, UR5, PT ;  /* 0x000000050a007c0c */ /* 0x000fe2000bf66270 */
[C---:B------:R-:W-:Y:S01]  /*02e0*/  VIADD R10, R7.reuse, 0x7 ;  /* 0x00000007070a7836 */ /* 0x040fe20000000000 */
[----:B------:R-:W-:Y:S02]  /*02f0*/  ISETP.GE.AND P4, PT, R6, UR5, PT ;  /* 0x0000000506007c0c */ /* 0x000fe4000bf86270 */
[----:B------:R-:W-:Y:S01]  /*0300*/  ISETP.GE.AND P5, PT, R8, UR5, PT ;  /* 0x0000000508007c0c */ /* 0x000fe2000bfa6270 */
[C---:B------:R-:W-:Y:S01]  /*0310*/  VIADD R8, R7.reuse, 0x8 ;  /* 0x0000000807087836 */ /* 0x040fe20000000000 */
[----:B------:R-:W-:-:S03]  /*0320*/  LEA R6, R7, UR6, 0x2 ;  /* 0x0000000607067c11 */ /* 0x000fc6000f8e10ff */
[----:B------:R-:W4:Y:S04]  /*0330*/  @!P0 LDG.E R13, desc[UR12][R2.64+0x8] ;  /* 0x0000080c020d8981 */ /* 0x000f28000c1e1900 */
[----:B------:R-:W5:Y:S04]  /*0340*/  @!P6 LDG.E R17, desc[UR12][R2.64+0x10] ;  /* 0x0000100c0211e981 */ /* 0x000f68000c1e1900 */
[----:B------:R-:W5:Y:S04]  /*0350*/  @!P4 LDG.E R15, desc[UR12][R2.64+0xc] ;  /* 0x00000c0c020fc981 */ /* 0x000f68000c1e1900 */
[----:B------:R-:W5:Y:S04]  /*0360*/  @!P5 LDG.E R19, desc[UR12][R2.64+0x14] ;  /* 0x0000140c0213d981 */ /* 0x000f68000c1e1900 */
[----:B------:R-:W5:Y:S04]  /*0370*/  @!P3 LDG.E R21, desc[UR12][R2.64+0x18] ;  /* 0x0000180c0215b981 */ /* 0x000f68000c1e1900 */
[----:B--2---:R0:W-:Y:S01]  /*0380*/  @!P2 STS [R6], R9 ;  /* 0x000000090600a388 */ /* 0x0041e20000000800 */
[----:B------:R-:W-:-:S03]  /*0390*/  ISETP.GE.AND P2, PT, R10, UR5, PT ;  /* 0x000000050a007c0c */ /* 0x000fc6000bf46270 */
[----:B---3--:R1:W-:Y:S01]  /*03a0*/  @!P1 STS [R6+0x4], R11 ;  /* 0x0000040b06009388 */ /* 0x0083e20000000800 */
[----:B------:R-:W-:-:S09]  /*03b0*/  ISETP.GE.AND P1, PT, R8, UR5, PT ;  /* 0x0000000508007c0c */ /* 0x000fd2000bf26270 */
[----:B------:R-:W2:Y:S04]  /*03c0*/  @!P2 LDG.E R23, desc[UR12][R2.64+0x1c] ;  /* 0x00001c0c0217a981 */ /* 0x000ea8000c1e1900 */
[----:B0-----:R-:W3:Y:S01]  /*03d0*/  @!P1 LDG.E R9, desc[UR12][R2.64+0x20] ;  /* 0x0000200c02099981 */ /* 0x001ee2000c1e1900 */
[C---:B------:R-:W-:Y:S01]  /*03e0*/  VIADD R8, R7.reuse, 0x9 ;  /* 0x0000000907087836 */ /* 0x040fe20000000000 */
[C---:B------:R-:W-:Y:S02]  /*03f0*/  IADD3 R10, PT, PT, R7.reuse, 0xa, RZ ;  /* 0x0000000a070a7810 */ /* 0x040fe40007ffe0ff */
[----:B----4-:R0:W-:Y:S02]  /*0400*/  @!P0 STS [R6+0x8], R13 ;  /* 0x0000080d06008388 */ /* 0x0101e40000000800 */
[----:B------:R-:W-:Y:S01]  /*0410*/  ISETP.GE.AND P0, PT, R8, UR5, PT ;  /* 0x0000000508007c0c */ /* 0x000fe2000bf06270 */
[C---:B------:R-:W-:Y:S01]  /*0420*/  VIADD R8, R7.reuse, 0xb ;  /* 0x0000000b07087836 */ /* 0x040fe20000000000 */
[----:B-----5:R4:W-:Y:S01]  /*0430*/  @!P4 STS [R6+0xc], R15 ;  /* 0x00000c0f0600c388 */ /* 0x0209e20000000800 */
[----:B------:R-:W-:Y:S01]  /*0440*/  ISETP.GE.AND P4, PT, R10, UR5, PT ;  /* 0x000000050a007c0c */ /* 0x000fe2000bf86270 */
[----:B------:R-:W-:-:S02]  /*0450*/  VIADD R10, R7, 0xc ;  /* 0x0000000c070a7836 */ /* 0x000fc40000000000 */
[----:B------:R5:W-:Y:S01]  /*0460*/  @!P6 STS [R6+0x10], R17 ;  /* 0x000010110600e388 */ /* 0x000be20000000800 */
[----:B------:R-:W-:Y:S01]  /*0470*/  ISETP.GE.AND P6, PT, R8, UR5, PT ;  /* 0x0000000508007c0c */ /* 0x000fe2000bfc6270 */
[C---:B------:R-:W-:Y:S02]  /*0480*/  VIADD R8, R7.reuse, 0xd ;  /* 0x0000000d07087836 */ /* 0x040fe40000000000 */
[----:B------:R3:W-:Y:S01]  /*0490*/  @!P5 STS [R6+0x14], R19 ;  /* 0x000014130600d388 */ /* 0x0007e20000000800 */
[----:B------:R-:W-:Y:S01]  /*04a0*/  ISETP.GE.AND P5, PT, R10, UR5, PT ;  /* 0x000000050a007c0c */ /* 0x000fe2000bfa6270 */
[C---:B------:R-:W-:Y:S02]  /*04b0*/  VIADD R10, R7.reuse, 0xe ;  /* 0x0000000e070a7836 */ /* 0x040fe40000000000 */
[----:B------:R-:W-:Y:S01]  /*04c0*/  VIADD R7, R7, 0xf ;  /* 0x0000000f07077836 */ /* 0x000fe20000000000 */
[----:B------:R3:W-:Y:S01]  /*04d0*/  @!P3 STS [R6+0x18], R21 ;  /* 0x000018150600b388 */ /* 0x0007e20000000800 */
[----:B------:R-:W-:-:S03]  /*04e0*/  ISETP.GE.AND P3, PT, R8, UR5, PT ;  /* 0x0000000508007c0c */ /* 0x000fc6000bf66270 */
[----:B-1----:R-:W3:Y:S04]  /*04f0*/  @!P4 LDG.E R11, desc[UR12][R2.64+0x28] ;  /* 0x0000280c020bc981 */ /* 0x002ee8000c1e1900 */
[----:B0-----:R-:W3:Y:S04]  /*0500*/  @!P6 LDG.E R13, desc[UR12][R2.64+0x2c] ;  /* 0x00002c0c020de981 */ /* 0x001ee8000c1e1900 */
[----:B----4-:R-:W4:Y:S04]  /*0510*/  @!P5 LDG.E R15, desc[UR12][R2.64+0x30] ;  /* 0x0000300c020fd981 */ /* 0x010f28000c1e1900 */
[----:B-----5:R-:W5:Y:S04]  /*0520*/  @!P3 LDG.E R17, desc[UR12][R2.64+0x34] ;  /* 0x0000340c0211b981 */ /* 0x020f68000c1e1900 */
[----:B--2---:R0:W-:Y:S01]  /*0530*/  @!P2 STS [R6+0x1c], R23 ;  /* 0x00001c170600a388 */ /* 0x0041e20000000800 */
[----:B------:R-:W-:-:S03]  /*0540*/  ISETP.GE.AND P2, PT, R10, UR5, PT ;  /* 0x000000050a007c0c */ /* 0x000fc6000bf46270 */
[----:B---3--:R0:W-:Y:S01]  /*0550*/  @!P1 STS [R6+0x20], R9 ;  /* 0x0000200906009388 */ /* 0x0081e20000000800 */
[----:B------:R-:W-:-:S03]  /*0560*/  ISETP.GE.AND P1, PT, R7, UR5, PT ;  /* 0x0000000507007c0c */ /* 0x000fc6000bf26270 */
[----:B------:R-:W2:Y:S06]  /*0570*/  @!P0 LDG.E R7, desc[UR12][R2.64+0x24] ;  /* 0x0000240c02078981 */ /* 0x000eac000c1e1900 */
[----:B------:R-:W3:Y:S04]  /*0580*/  @!P2 LDG.E R19, desc[UR12][R2.64+0x38] ;  /* 0x0000380c0213a981 */ /* 0x000ee8000c1e1900 */
[----:B------:R-:W3:Y:S01]  /*0590*/  @!P1 LDG.E R21, desc[UR12][R2.64+0x3c] ;  /* 0x00003c0c02159981 */ /* 0x000ee2000c1e1900 */
[----:B------:R-:W-:-:S03]  /*05a0*/  IADD3 R4, PT, PT, R4, 0x10, RZ ;  /* 0x0000001004047810 */ /* 0x000fc60007ffe0ff */
[----:B------:R0:W-:Y:S04]  /*05b0*/  @!P4 STS [R6+0x28], R11 ;  /* 0x0000280b0600c388 */ /* 0x0001e80000000800 */
[----:B------:R0:W-:Y:S04]  /*05c0*/  @!P6 STS [R6+0x2c], R13 ;  /* 0x00002c0d0600e388 */ /* 0x0001e80000000800 */
[----:B----4-:R0:W-:Y:S04]  /*05d0*/  @!P5 STS [R6+0x30], R15 ;  /* 0x0000300f0600d388 */ /* 0x0101e80000000800 */
[----:B-----5:R0:W-:Y:S04]  /*05e0*/  @!P3 STS [R6+0x34], R17 ;  /* 0x000034110600b388 */ /* 0x0201e80000000800 */
[----:B--2---:R0:W-:Y:S01]  /*05f0*/  @!P0 STS [R6+0x24], R7 ;  /* 0x0000240706008388 */ /* 0x0041e20000000800 */
[----:B------:R-:W-:-:S03]  /*0600*/  ISETP.NE.AND P0, PT, R4, R5, PT ;  /* 0x000000050400720c */ /* 0x000fc60003f05270 */
[----:B---3--:R0:W-:Y:S04]  /*0610*/  @!P2 STS [R6+0x38], R19 ;  /* 0x000038130600a388 */ /* 0x0081e80000000800 */
[----:B------:R0:W-:Y:S06]  /*0620*/  @!P1 STS [R6+0x3c], R21 ;  /* 0x00003c1506009388 */ /* 0x0001ec0000000800 */
[----:B------:R-:W-:Y:S05]  /*0630*/  @P0 BRA `(.L_x_11) ;  /* 0xfffffff800e40947 */ /* 0x000fea000383ffff */
.L_x_10:
[----:B------:R-:W-:Y:S05]  /*0640*/  BRA.U !UP1, `(.L_x_9) ;  /* 0x0000000509607547 */ /* 0x000fea000b800000 */
[----:B------:R-:W-:Y:S02]  /*0650*/  UISETP.GE.U32.AND UP0, UPT, UR9, 0x8, UPT ;  /* 0x000000080900788c */ /* 0x000fe4000bf06070 */
[----:B------:R-:W-:-:S04]  /*0660*/  ULOP3.LUT UR10, UR4, 0x7, URZ, 0xc0, !UPT ;  /* 0x00000007040a7892 */ /* 0x000fc8000f8ec0ff */
[----:B------:R-:W-:-:S03]  /*0670*/  UISETP.NE.AND UP1, UPT, UR10, URZ, UPT ;  /* 0x000000ff0a00728c */ /* 0x000fc6000bf25270 */
[----:B------:R-:W-:Y:S08]  /*0680*/  BRA.U !UP0, `(.L_x_12) ;  /* 0x00000001089c7547 */ /* 0x000ff0000b800000 */
[----:B------:R-:W1:Y:S01]  /*0690*/  LDC.64 R2, c[0x0][0x380] ;  /* 0x0000e000ff027b82 */ /* 0x000e620000000a00 */
[----:B0-----:R-:W-:-:S05]  /*06a0*/  IMAD R9, R0, UR7, R5 ;  /* 0x0000000700097c24 */ /* 0x001fca000f8e0205 */
[C---:B------:R-:W-:Y:S01]  /*06b0*/  ISETP.GE.AND P6, PT, R9.reuse, UR5, PT ;  /* 0x0000000509007c0c */ /* 0x040fe2000bfc6270 */
[----:B-1----:R-:W-:-:S12]  /*06c0*/  IMAD.WIDE R2, R9, 0x4, R2 ;  /* 0x0000000409027825 */ /* 0x002fd800078e0202 */
[----:B------:R-:W2:Y:S01]  /*06d0*/  @!P6 LDG.E R4, desc[UR12][R2.64] ;  /* 0x0000000c0204e981 */ /* 0x000ea2000c1e1900 */
[----:B------:R-:W0:Y:S01]  /*06e0*/  S2UR UR8, SR_CgaCtaId ;  /* 0x00000000000879c3 */ /* 0x000e220000008800 */
[C---:B------:R-:W-:Y:S01]  /*06f0*/  VIADD R6, R9.reuse, 0x1 ;  /* 0x0000000109067836 */ /* 0x040fe20000000000 */
[----:B------:R-:W-:Y:S01]  /*0700*/  UMOV UR6, 0x400 ;  /* 0x0000040000067882 */ /* 0x000fe20000000000 */
[C---:B------:R-:W-:Y:S02]  /*0710*/  VIADD R7, R9.reuse, 0x2 ;  /* 0x0000000209077836 */ /* 0x040fe40000000000 */
[C---:B------:R-:W-:Y:S01]  /*0720*/  VIADD R8, R9.reuse, 0x3 ;  /* 0x0000000309087836 */ /* 0x040fe20000000000 */
[----:B------:R-:W-:Y:S01]  /*0730*/  ISETP.GE.AND P5, PT, R6, UR5, PT ;  /* 0x0000000506007c0c */ /* 0x000fe2000bfa6270 */
[----:B------:R-:W-:Y:S01]  /*0740*/  VIADD R6, R9, 0x4 ;  /* 0x0000000409067836 */ /* 0x000fe20000000000 */
[----:B------:R-:W-:Y:S01]  /*0750*/  ISETP.GE.AND P4, PT, R7, UR5, PT ;  /* 0x0000000507007c0c */ /* 0x000fe2000bf86270 */
[----:B------:R-:W-:Y:S01]  /*0760*/  VIADD R7, R9, 0x5 ;  /* 0x0000000509077836 */ /* 0x000fe20000000000 */
[----:B------:R-:W-:-:S02]  /*0770*/  ISETP.GE.AND P3, PT, R8, UR5, PT ;  /* 0x0000000508007c0c */ /* 0x000fc4000bf66270 */
[----:B------:R-:W-:Y:S01]  /*0780*/  ISETP.GE.AND P2, PT, R6, UR5, PT ;  /* 0x0000000506007c0c */ /* 0x000fe2000bf46270 */
[C---:B------:R-:W-:Y:S01]  /*0790*/  VIADD R6, R9.reuse, 0x7 ;  /* 0x0000000709067836 */ /* 0x040fe20000000000 */
[----:B------:R-:W-:Y:S02]  /*07a0*/  IADD3 R8, PT, PT, R9, 0x6, RZ ;  /* 0x0000000609087810 */ /* 0x000fe40007ffe0ff */
[----:B------:R-:W-:Y:S02]  /*07b0*/  ISETP.GE.AND P1, PT, R7, UR5, PT ;  /* 0x0000000507007c0c */ /* 0x000fe4000bf26270 */
[----:B------:R-:W-:-:S03]  /*07c0*/  ISETP.GE.AND P0, PT, R8, UR5, PT ;  /* 0x0000000508007c0c */ /* 0x000fc6000bf06270 */
[----:B------:R-:W3:Y:S01]  /*07d0*/  @!P4 LDG.E R7, desc[UR12][R2.64+0x8] ;  /* 0x0000080c0207c981 */ /* 0x000ee2000c1e1900 */
[----:B0-----:R-:W-:-:S03]  /*07e0*/  ULEA UR6, UR8, UR6, 0x18 ;  /* 0x0000000608067291 */ /* 0x001fc6000f8ec0ff */
[----:B------:R-:W4:Y:S04]  /*07f0*/  @!P3 LDG.E R8, desc[UR12][R2.64+0xc] ;  /* 0x00000c0c0208b981 */ /* 0x000f28000c1e1900 */
[----:B------:R-:W5:Y:S01]  /*0800*/  @!P1 LDG.E R10, desc[UR12][R2.64+0x14] ;  /* 0x0000140c020a9981 */ /* 0x000f62000c1e1900 */
[----:B------:R-:W-:-:S03]  /*0810*/  LEA R13, R9, UR6, 0x2 ;  /* 0x00000006090d7c11 */ /* 0x000fc6000f8e10ff */
[----:B------:R-:W5:Y:S04]  /*0820*/  @!P2 LDG.E R9, desc[UR12][R2.64+0x10] ;  /* 0x0000100c0209a981 */ /* 0x000f68000c1e1900 */
[----:B------:R-:W5:Y:S04]  /*0830*/  @!P0 LDG.E R11, desc[UR12][R2.64+0x18] ;  /* 0x0000180c020b8981 */ /* 0x000f68000c1e1900 */
[----:B--2---:R1:W-:Y:S01]  /*0840*/  @!P6 STS [R13], R4 ;  /* 0x000000040d00e388 */ /* 0x0043e20000000800 */
[----:B------:R-:W-:-:S03]  /*0850*/  ISETP.GE.AND P6, PT, R6, UR5, PT ;  /* 0x0000000506007c0c */ /* 0x000fc6000bfc6270 */
[----:B------:R-:W2:Y:S10]  /*0860*/  @!P5 LDG.E R6, desc[UR12][R2.64+0x4] ;  /* 0x0000040c0206d981 */ /* 0x000eb4000c1e1900 */
[----:B------:R-:W2:Y:S04]  /*0870*/  @!P6 LDG.E R12, desc[UR12][R2.64+0x1c] ;  /* 0x00001c0c020ce981 */ /* 0x000ea8000c1e1900 */
[----:B---3--:R1:W-:Y:S04]  /*0880*/  @!P4 STS [R13+0x8], R7 ;  /* 0x000008070d00c388 */ /* 0x0083e80000000800 */
[----:B----4-:R1:W-:Y:S04]  /*0890*/  @!P3 STS [R13+0xc], R8 ;  /* 0x00000c080d00b388 */ /* 0x0103e80000000800 */
[----:B-----5:R1:W-:Y:S04]  /*08a0*/  @!P1 STS [R13+0x14], R10 ;  /* 0x0000140a0d009388 */ /* 0x0203e80000000800 */
[----:B------:R1:W-:Y:S04]  /*08b0*/  @!P2 STS [R13+0x10], R9 ;  /* 0x000010090d00a388 */ /* 0x0003e80000000800 */
[----:B------:R1:W-:Y:S01]  /*08c0*/  @!P0 STS [R13+0x18], R11 ;  /* 0x0000180b0d008388 */ /* 0x0003e20000000800 */
[----:B------:R-:W-:-:S03]  /*08d0*/  VIADD R5, R5, 0x8 ;  /* 0x0000000805057836 */ /* 0x000fc60000000000 */
[----:B--2---:R1:W-:Y:S04]  /*08e0*/  @!P5 STS [R13+0x4], R6 ;  /* 0x000004060d00d388 */ /* 0x0043e80000000800 */
[----:B------:R1:W-:Y:S02]  /*08f0*/  @!P6 STS [R13+0x1c], R12 ;  /* 0x00001c0c0d00e388 */ /* 0x0003e40000000800 */
.L_x_12:
[----:B------:R-:W-:Y:S05]  /*0900*/  BRA.U !UP1, `(.L_x_9) ;  /* 0x0000000109b07547 */ /* 0x000fea000b800000 */
[----:B------:R-:W-:Y:S02]  /*0910*/  UISETP.GE.U32.AND UP0, UPT, UR10, 0x4, UPT ;  /* 0x000000040a00788c */ /* 0x000fe4000bf06070 */
[----:B------:R-:W-:-:S04]  /*0920*/  ULOP3.LUT UR4, UR4, 0x3, URZ, 0xc0, !UPT ;  /* 0x0000000304047892 */ /* 0x000fc8000f8ec0ff */
[----:B------:R-:W-:-:S03]  /*0930*/  UISETP.NE.AND UP1, UPT, UR4, URZ, UPT ;  /* 0x000000ff0400728c */ /* 0x000fc6000bf25270 */
[----:B------:R-:W-:Y:S08]  /*0940*/  BRA.U !UP0, `(.L_x_13) ;  /* 0x00000001085c7547 */ /* 0x000ff0000b800000 */
[----:B------:R-:W2:Y:S01]  /*0950*/  LDC.64 R2, c[0x0][0x380] ;  /* 0x0000e000ff027b82 */ /* 0x000ea20000000a00 */
[----:B01----:R-:W-:-:S04]  /*0960*/  IMAD R9, R0, UR7, R5 ;  /* 0x0000000700097c24 */ /* 0x003fc8000f8e0205 */
[C---:B------:R-:W-:Y:S01]  /*0970*/  VIADD R4, R9.reuse, 0x1 ;  /* 0x0000000109047836 */ /* 0x040fe20000000000 */
[C---:B------:R-:W-:Y:S01]  /*0980*/  IADD3 R7, PT, PT, R9.reuse, 0x3, RZ ;  /* 0x0000000309077810 */ /* 0x040fe20007ffe0ff */
[C---:B------:R-:W-:Y:S01]  /*0990*/  VIADD R6, R9.reuse, 0x2 ;  /* 0x0000000209067836 */ /* 0x040fe20000000000 */
[----:B------:R-:W-:Y:S02]  /*09a0*/  ISETP.GE.AND P0, PT, R9, UR5, PT ;  /* 0x0000000509007c0c */ /* 0x000fe4000bf06270 */
[----:B------:R-:W-:Y:S02]  /*09b0*/  ISETP.GE.AND P1, PT, R4, UR5, PT ;  /* 0x0000000504007c0c */ /* 0x000fe4000bf26270 */
[----:B------:R-:W-:Y:S02]  /*09c0*/  ISETP.GE.AND P2, PT, R6, UR5, PT ;  /* 0x0000000506007c0c */ /* 0x000fe4000bf46270 */
[----:B------:R-:W-:Y:S01]  /*09d0*/  ISETP.GE.AND P3, PT, R7, UR5, PT ;  /* 0x0000000507007c0c */ /* 0x000fe2000bf66270 */
[----:B--2---:R-:W-:-:S06]  /*09e0*/  IMAD.WIDE R2, R9, 0x4, R2 ;  /* 0x0000000409027825 */ /* 0x004fcc00078e0202 */
[----:B------:R-:W2:Y:S04]  /*09f0*/  @!P0 LDG.E R4, desc[UR12][R2.64] ;  /* 0x0000000c02048981 */ /* 0x000ea8000c1e1900 */
[----:B------:R-:W3:Y:S04]  /*0a00*/  @!P1 LDG.E R6, desc[UR12][R2.64+0x4] ;  /* 0x0000040c02069981 */ /* 0x000ee8000c1e1900 */
[----:B------:R-:W4:Y:S04]  /*0a10*/  @!P2 LDG.E R7, desc[UR12][R2.64+0x8] ;  /* 0x0000080c0207a981 */ /* 0x000f28000c1e1900 */
[----:B------:R-:W5:Y:S01]  /*0a20*/  @!P3 LDG.E R8, desc[UR12][R2.64+0xc] ;  /* 0x00000c0c0208b981 */ /* 0x000f62000c1e1900 */
[----:B------:R-:W0:Y:S01]  /*0a30*/  S2UR UR8, SR_CgaCtaId ;  /* 0x00000000000879c3 */ /* 0x000e220000008800 */
[----:B------:R-:W-:Y:S01]  /*0a40*/  UMOV UR6, 0x400 ;  /* 0x0000040000067882 */ /* 0x000fe20000000000 */
[----:B------:R-:W-:Y:S01]  /*0a50*/  VIADD R5, R5, 0x4 ;  /* 0x0000000405057836 */ /* 0x000fe20000000000 */
[----:B0-----:R-:W-:-:S06]  /*0a60*/  ULEA UR6, UR8, UR6, 0x18 ;  /* 0x0000000608067291 */ /* 0x001fcc000f8ec0ff */
[----:B------:R-:W-:-:S05]  /*0a70*/  LEA R9, R9, UR6, 0x2 ;  /* 0x0000000609097c11 */ /* 0x000fca000f8e10ff */
[----:B--2---:R2:W-:Y:S04]  /*0a80*/  @!P0 STS [R9], R4 ;  /* 0x0000000409008388 */ /* 0x0045e80000000800 */
[----:B---3--:R2:W-:Y:S04]  /*0a90*/  @!P1 STS [R9+0x4], R6 ;  /* 0x0000040609009388 */ /* 0x0085e80000000800 */
[----:B----4-:R2:W-:Y:S04]  /*0aa0*/  @!P2 STS [R9+0x8], R7 ;  /* 0x000008070900a388 */ /* 0x0105e80000000800 */
[----:B-----5:R2:W-:Y:S02]  /*0ab0*/  @!P3 STS [R9+0xc], R8 ;  /* 0x00000c080900b388 */ /* 0x0205e40000000800 */
.L_x_13:
[----:B------:R-:W-:Y:S05]  /*0ac0*/  BRA.U !UP1, `(.L_x_9) ;  /* 0x0000000109407547 */ /* 0x000fea000b800000 */
[----:B------:R-:W3:Y:S01]  /*0ad0*/  S2UR UR8, SR_CgaCtaId ;  /* 0x00000000000879c3 */ /* 0x000ee20000008800 */
[----:B------:R-:W-:Y:S01]  /*0ae0*/  UMOV UR6, 0x400 ;  /* 0x0000040000067882 */ /* 0x000fe20000000000 */
[----:B------:R-:W-:Y:S01]  /*0af0*/  IMAD R5, R0, UR7, R5 ;  /* 0x0000000700057c24 */ /* 0x000fe2000f8e0205 */
[----:B------:R-:W-:-:S05]  /*0b00*/  UIADD3 UR4, UPT, UPT, -UR4, URZ, URZ ;  /* 0x000000ff04047290 */ /* 0x000fca000fffe1ff */
[----:B012---:R-:W0:Y:S01]  /*0b10*/  LDC.64 R6, c[0x0][0x380] ;  /* 0x0000e000ff067b82 */ /* 0x007e220000000a00 */
[----:B---3--:R-:W-:-:S06]  /*0b20*/  ULEA UR6, UR8, UR6, 0x18 ;  /* 0x0000000608067291 */ /* 0x008fcc000f8ec0ff */
[----:B------:R-:W-:-:S07]  /*0b30*/  LEA R0, R5, UR6, 0x2 ;  /* 0x0000000605007c11 */ /* 0x000fce000f8e10ff */
.L_x_14:
[C---:B------:R-:W-:Y:S01]  /*0b40*/  ISETP.GE.AND P0, PT, R5.reuse, UR5, PT ;  /* 0x0000000505007c0c */ /* 0x040fe2000bf06270 */
[----:B0-----:R-:W-:-:S12]  /*0b50*/  IMAD.WIDE R2, R5, 0x4, R6 ;  /* 0x0000000405027825 */ /* 0x001fd800078e0206 */
[----:B------:R-:W2:Y:S01]  /*0b60*/  @!P0 LDG.E R3, desc[UR12][R2.64] ;  /* 0x0000000c02038981 */ /* 0x000ea2000c1e1900 */
[----:B------:R-:W-:Y:S01]  /*0b70*/  UIADD3 UR4, UPT, UPT, UR4, 0x1, URZ ;  /* 0x0000000104047890 */ /* 0x000fe2000fffe0ff */
[----:B------:R-:W-:-:S03]  /*0b80*/  VIADD R5, R5, 0x1 ;  /* 0x0000000105057836 */ /* 0x000fc60000000000 */
[----:B------:R-:W-:Y:S01]  /*0b90*/  UISETP.NE.AND UP0, UPT, UR4, URZ, UPT ;  /* 0x000000ff0400728c */ /* 0x000fe2000bf05270 */
[----:B--2---:R0:W-:Y:S02]  /*0ba0*/  @!P0 STS [R0], R3 ;  /* 0x0000000300008388 */ /* 0x0041e40000000800 */
[----:B0-----:R-:W-:-:S06]  /*0bb0*/  VIADD R0, R0, 0x4 ;  /* 0x0000000400007836 */ /* 0x001fcc0000000000 */
[----:B------:R-:W-:Y:S05]  /*0bc0*/  BRA.U UP0, `(.L_x_14) ;  /* 0xfffffffd00dc7547 */ /* 0x000fea000b83ffff */
.L_x_9:
[----:B------:R-:W-:Y:S06]  /*0bd0*/  BAR.SYNC.DEFER_BLOCKING 0x0 ;  /* 0x0000000000007b1d */ /* 0x000fec0000010000 */
[----:B------:R-:W-:Y:S05]  /*0be0*/  EXIT ;  /* 0x000000000000794d */ /* 0x000fea0003800000 */
.L_x_15:
        /* <DEDUP_REMOVED lines=9> */
.L_x_20:


//--------------------- .nv.shared._Z17bankConflictsReadv --------------------------
	.section	.nv.shared._Z17bankConflictsReadv,"aw",@nobits
	.sectionflags	@""
	.align	16
	.zero		1024


//--------------------- .nv.shared.reserved.0     --------------------------
	.section	.nv.shared.reserved.0,"aw",@nobits
	.weak		__nv_reservedSMEM_offset_0_alias
	.size		__nv_reservedSMEM_offset_0_alias, 0, 64
	.other		__nv_reservedSMEM_offset_0_alias,@"STO_CUDA_RESERVED_SHARED STV_DEFAULT"
__nv_reservedSMEM_offset_0_alias:
	.zero		0
	.zero		64


//--------------------- .nv.shared._Z19Registers2SharedMemv --------------------------
	.section	.nv.shared._Z19Registers2SharedMemv,"aw",@nobits
	.sectionflags	@""
	.align	16
	.zero		1024


//--------------------- .nv.shared._Z19SharedMem2Registersv --------------------------
	.section	.nv.shared._Z19SharedMem2Registersv,"aw",@nobits
	.sectionflags	@""
	.align	16
	.zero		1024


//--------------------- .nv.shared._Z19SharedMem2globalMemPfii --------------------------
	.section	.nv.shared._Z19SharedMem2globalMemPfii,"aw",@nobits
	.sectionflags	@""
	.align	16
	.zero		1024


//--------------------- .nv.shared._Z19globalMem2SharedMemPfii --------------------------
	.section	.nv.shared._Z19globalMem2SharedMemPfii,"aw",@nobits
	.sectionflags	@""
	.align	16
	.zero		1024


//--------------------- .nv.constant0._Z17bankConflictsReadv --------------------------
	.section	.nv.constant0._Z17bankConflictsReadv,"a",@progbits
	.sectionflags	@""
	.align	4
.nv.constant0._Z17bankConflictsReadv:
	.zero		896


//--------------------- .nv.constant0._Z19Registers2SharedMemv --------------------------
	.section	.nv.constant0._Z19Registers2SharedMemv,"a",@progbits
	.sectionflags	@""
	.align	4
.nv.constant0._Z19Registers2SharedMemv:
	.zero		896


//--------------------- .nv.constant0._Z19SharedMem2Registersv --------------------------
	.section	.nv.constant0._Z19SharedMem2Registersv,"a",@progbits
	.sectionflags	@""
	.align	4
.nv.constant0._Z19SharedMem2Registersv:
	.zero		896


//--------------------- .nv.constant0._Z19SharedMem2globalMemPfii --------------------------
	.section	.nv.constant0._Z19SharedMem2globalMemPfii,"a",@progbits
	.sectionflags	@""
	.align	4
.nv.constant0._Z19SharedMem2globalMemPfii:
	.zero		912


//--------------------- .nv.constant0._Z19globalMem2SharedMemPfii --------------------------
	.section	.nv.constant0._Z19globalMem2SharedMemPfii,"a",@progbits
	.sectionflags	@""
	.align	4
.nv.constant0._Z19globalMem2SharedMemPfii:
	.zero		912


//--------------------- SYMBOLS --------------------------

	.type		.nv.reservedSmem.offset0,@object
	.size		.nv.reservedSmem.offset0,0x4
	.type		.nv.reservedSmem.cap,@object
	.size		.nv.reservedSmem.cap,0x4
